	.target	sm_100a

	.elftype	@"ET_EXEC"


//--------------------- .note.nv.tkinfo           --------------------------
	.section	.note.nv.tkinfo,"",@"SHT_NOTE"
	.sectionflags	@"SHF_NOTE_NV_TKINFO"
	.tkinfo
        /*0018*/ 	.word	0x00000081
        /*0030*/ 	.string	""
        /*0030*/ 	.string	"ptxas-blackwell"
        /*0030*/ 	.string	"Cuda compilation tools, release 12.9, V12.9.86"
        /*0030*/ 	.string	"Build cuda_12.9.r12.9/compiler.36037853_0"
        /*0030*/ 	.string	"-v  -suppress-debug-info  -lineinfo  -arch sm_100a "



//--------------------- .note.nv.cuver            --------------------------
	.section	.note.nv.cuver,"",@"SHT_NOTE"
	.sectionflags	@"SHF_NOTE_NV_CUVER"
        /*0018*/ 	.short	0x0001
        /*001a*/ 	.short	0x0064
        /*001c*/ 	.short	0x0001
        /*001e*/ 	.short	0x0000
        /*0020*/ 	.short	0x0001
        /*0022*/ 	.short	0x0000


//--------------------- .nv.info                  --------------------------
	.section	.nv.info,"",@"SHT_CUDA_INFO"
	.align	4


	//----- nvinfo : EIATTR_REGCOUNT
	.align		4
        /*0000*/ 	.byte	0x04, 0x2f
        /*0002*/ 	.short	(.L_4 - .L_3)
	.align		4
.L_3:
        /*0004*/ 	.word	index@(gluon_tcgen05)
        /*0008*/ 	.word	0x00000047


	//----- nvinfo : EIATTR_FRAME_SIZE
	.align		4
.L_4:
        /*000c*/ 	.byte	0x04, 0x11
        /*000e*/ 	.short	(.L_6 - .L_5)
	.align		4
.L_5:
        /*0010*/ 	.word	index@($__internal_2_$__cuda_sm10x_tcgen05_guardrail_trap_unallocated_columns_being_dealloced)
        /*0014*/ 	.word	0x00000000


	//----- nvinfo : EIATTR_FRAME_SIZE
	.align		4
.L_6:
        /*0018*/ 	.byte	0x04, 0x11
        /*001a*/ 	.short	(.L_8 - .L_7)
	.align		4
.L_7:
        /*001c*/ 	.word	index@($__internal_1_$__cuda_sm10x_tcgen05_guardrail_trap_phase_invalid_during_alloc)
        /*0020*/ 	.word	0x00000000


	//----- nvinfo : EIATTR_FRAME_SIZE
	.align		4
.L_8:
        /*0024*/ 	.byte	0x04, 0x11
        /*0026*/ 	.short	(.L_10 - .L_9)
	.align		4
.L_9:
        /*0028*/ 	.word	index@($__internal_0_$__cuda_sm10x_tcgen05_guardrail_trap_col_being_dealloced_not_returned_by_alloc)
        /*002c*/ 	.word	0x00000000


	//----- nvinfo : EIATTR_FRAME_SIZE
	.align		4
.L_10:
        /*0030*/ 	.byte	0x04, 0x11
        /*0032*/ 	.short	(.L_12 - .L_11)
	.align		4
.L_11:
        /*0034*/ 	.word	index@(gluon_tcgen05)
        /*0038*/ 	.word	0x00000000


	//----- nvinfo : EIATTR_MIN_STACK_SIZE
	.align		4
.L_12:
        /*003c*/ 	.byte	0x04, 0x12
        /*003e*/ 	.short	(.L_14 - .L_13)
	.align		4
.L_13:
        /*0040*/ 	.word	index@(gluon_tcgen05)
        /*0044*/ 	.word	0x00000000
.L_14:


//--------------------- .nv.info.gluon_tcgen05    --------------------------
	.section	.nv.info.gluon_tcgen05,"",@"SHT_CUDA_INFO"
	.sectionflags	@""
	.align	4


	//----- nvinfo : EIATTR_CUDA_API_VERSION
	.align		4
        /*0000*/ 	.byte	0x04, 0x37
        /*0002*/ 	.short	(.L_16 - .L_15)
.L_15:
        /*0004*/ 	.word	0x00000081


	//----- nvinfo : EIATTR_KPARAM_INFO
	.align		4
.L_16:
        /*0008*/ 	.byte	0x04, 0x17
        /*000a*/ 	.short	(.L_18 - .L_17)
.L_17:
        /*000c*/ 	.word	0x00000000
        /*0010*/ 	.short	0x000a
        /*0012*/ 	.short	0x0048
        /*0014*/ 	.byte	0x00, 0xf4, 0x21, 0x00


	//----- nvinfo : EIATTR_KPARAM_INFO
	.align		4
.L_18:
        /*0018*/ 	.byte	0x04, 0x17
        /*001a*/ 	.short	(.L_20 - .L_19)
.L_19:
        /*001c*/ 	.word	0x00000000
        /*0020*/ 	.short	0x0009
        /*0022*/ 	.short	0x0040
        /*0024*/ 	.byte	0x00, 0xf4, 0x21, 0x00


	//----- nvinfo : EIATTR_KPARAM_INFO
	.align		4
.L_20:
        /*0028*/ 	.byte	0x04, 0x17
        /*002a*/ 	.short	(.L_22 - .L_21)
.L_21:
        /*002c*/ 	.word	0x00000000
        /*0030*/ 	.short	0x0008
        /*0032*/ 	.short	0x0038
        /*0034*/ 	.byte	0x00, 0xf0, 0x21, 0x00


	//----- nvinfo : EIATTR_KPARAM_INFO
	.align		4
.L_22:
        /*0038*/ 	.byte	0x04, 0x17
        /*003a*/ 	.short	(.L_24 - .L_23)
.L_23:
        /*003c*/ 	.word	0x00000000
        /*0040*/ 	.short	0x0007
        /*0042*/ 	.short	0x0030
        /*0044*/ 	.byte	0x00, 0xf0, 0x21, 0x00


	//----- nvinfo : EIATTR_KPARAM_INFO
	.align		4
.L_24:
        /*0048*/ 	.byte	0x04, 0x17
        /*004a*/ 	.short	(.L_26 - .L_25)
.L_25:
        /*004c*/ 	.word	0x00000000
        /*0050*/ 	.short	0x0006
        /*0052*/ 	.short	0x0028
        /*0054*/ 	.byte	0x00, 0xf0, 0x21, 0x00


	//----- nvinfo : EIATTR_KPARAM_INFO
	.align		4
.L_26:
        /*0058*/ 	.byte	0x04, 0x17
        /*005a*/ 	.short	(.L_28 - .L_27)
.L_27:
        /*005c*/ 	.word	0x00000000
        /*0060*/ 	.short	0x0005
        /*0062*/ 	.short	0x0020
        /*0064*/ 	.byte	0x00, 0xf0, 0x11, 0x00


	//----- nvinfo : EIATTR_KPARAM_INFO
	.align		4
.L_28:
        /*0068*/ 	.byte	0x04, 0x17
        /*006a*/ 	.short	(.L_30 - .L_29)
.L_29:
        /*006c*/ 	.word	0x00000000
        /*0070*/ 	.short	0x0004
        /*0072*/ 	.short	0x001c
        /*0074*/ 	.byte	0x00, 0xf0, 0x11, 0x00


	//----- nvinfo : EIATTR_KPARAM_INFO
	.align		4
.L_30:
        /*0078*/ 	.byte	0x04, 0x17
        /*007a*/ 	.short	(.L_32 - .L_31)
.L_31:
        /*007c*/ 	.word	0x00000000
        /*0080*/ 	.short	0x0003
        /*0082*/ 	.short	0x0018
        /*0084*/ 	.byte	0x00, 0xf0, 0x11, 0x00


	//----- nvinfo : EIATTR_KPARAM_INFO
	.align		4
.L_32:
        /*0088*/ 	.byte	0x04, 0x17
        /*008a*/ 	.short	(.L_34 - .L_33)
.L_33:
        /*008c*/ 	.word	0x00000000
        /*0090*/ 	.short	0x0002
        /*0092*/ 	.short	0x0010
        /*0094*/ 	.byte	0x00, 0xf4, 0x21, 0x00


	//----- nvinfo : EIATTR_KPARAM_INFO
	.align		4
.L_34:
        /*0098*/ 	.byte	0x04, 0x17
        /*009a*/ 	.short	(.L_36 - .L_35)
.L_35:
        /*009c*/ 	.word	0x00000000
        /*00a0*/ 	.short	0x0001
        /*00a2*/ 	.short	0x0008
        /*00a4*/ 	.byte	0x00, 0xf4, 0x21, 0x00


	//----- nvinfo : EIATTR_KPARAM_INFO
	.align		4
.L_36:
        /*00a8*/ 	.byte	0x04, 0x17
        /*00aa*/ 	.short	(.L_38 - .L_37)
.L_37:
        /*00ac*/ 	.word	0x00000000
        /*00b0*/ 	.short	0x0000
        /*00b2*/ 	.short	0x0000
        /*00b4*/ 	.byte	0x00, 0xf4, 0x21, 0x00


	//----- nvinfo : EIATTR_AT_ENTRY_FRAGMENTS
	.align		4
.L_38:
        /*00b8*/ 	.byte	0x04, 0x4f
        /*00ba*/ 	.short	(.L_40 - .L_39)


	//   ....[0]....
.L_39:
        /*00bc*/ 	.word	0x00000004


	//----- nvinfo : EIATTR_RESERVED_SMEM_USED
	.align		4
.L_40:
        /*00c0*/ 	.byte	0x01, 0x41
	.zero		2


	//----- nvinfo : EIATTR_SPARSE_MMA_MASK
	.align		4
        /*00c4*/ 	.byte	0x03, 0x50
        /*00c6*/ 	.short	0x0000


	//----- nvinfo : EIATTR_TCGEN05_1CTA_USED
	.align		4
        /*00c8*/ 	.byte	0x01, 0x51
	.zero		2


	//----- nvinfo : EIATTR_MAXREG_COUNT
	.align		4
        /*00cc*/ 	.byte	0x03, 0x1b
        /*00ce*/ 	.short	0x00ff


	//----- nvinfo : EIATTR_NUM_BARRIERS
	.align		4
        /*00d0*/ 	.byte	0x02, 0x4c
        /*00d2*/ 	.byte	0x01
	.zero		1


	//----- nvinfo : EIATTR_INT_WARP_WIDE_INSTR_OFFSETS
	.align		4
        /*00d4*/ 	.byte	0x04, 0x31
        /*00d6*/ 	.short	(.L_42 - .L_41)


	//   ....[0]....
.L_41:
        /*00d8*/ 	.word	0x00001720


	//   ....[1]....
        /*00dc*/ 	.word	0x00001740


	//   ....[2]....
        /*00e0*/ 	.word	0x000017c0


	//   ....[3]....
        /*00e4*/ 	.word	0x00001ac0


	//   ....[4]....
        /*00e8*/ 	.word	0x00001ad0


	//   ....[5]....
        /*00ec*/ 	.word	0x00001b30


	//   ....[6]....
        /*00f0*/ 	.word	0x00001b40


	//   ....[7]....
        /*00f4*/ 	.word	0x00001e20


	//   ....[8]....
        /*00f8*/ 	.word	0x00001e30


	//   ....[9]....
        /*00fc*/ 	.word	0x00001fc0


	//   ....[10]....
        /*0100*/ 	.word	0x00001ff0


	//   ....[11]....
        /*0104*/ 	.word	0x00002010


	//   ....[12]....
        /*0108*/ 	.word	0x00002050


	//   ....[13]....
        /*010c*/ 	.word	0x00002360


	//   ....[14]....
        /*0110*/ 	.word	0x00002370


	//   ....[15]....
        /*0114*/ 	.word	0x000026f0


	//   ....[16]....
        /*0118*/ 	.word	0x00002700


	//   ....[17]....
        /*011c*/ 	.word	0x00002bf0


	//   ....[18]....
        /*0120*/ 	.word	0x00002c40


	//----- nvinfo : EIATTR_COOP_GROUP_MASK_REGIDS
	.align		4
.L_42:
        /*0124*/ 	.byte	0x04, 0x29
        /*0126*/ 	.short	(.L_44 - .L_43)


	//   ....[0]....
.L_43:
        /*0128*/ 	.word	0xffffffff


	//   ....[1]....
        /*012c*/ 	.word	0xffffffff


	//   ....[2]....
        /*0130*/ 	.word	0xffffffff


	//   ....[3]....
        /*0134*/ 	.word	0xffffffff


	//   ....[4]....
        /*0138*/ 	.word	0xffffffff


	//   ....[5]....
        /*013c*/ 	.word	0xffffffff


	//   ....[6]....
        /*0140*/ 	.word	0xffffffff


	//   ....[7]....
        /*0144*/ 	.word	0xffffffff


	//   ....[8]....
        /*0148*/ 	.word	0xffffffff


	//   ....[9]....
        /*014c*/ 	.word	0xffffffff


	//----- nvinfo : EIATTR_COOP_GROUP_INSTR_OFFSETS
	.align		4
.L_44:
        /*0150*/ 	.byte	0x04, 0x28
        /*0152*/ 	.short	(.L_46 - .L_45)


	//   ....[0]....
.L_45:
        /*0154*/ 	.word	0x00000050


	//   ....[1]....
        /*0158*/ 	.word	0x00000310


	//   ....[2]....
        /*015c*/ 	.word	0x00000500


	//   ....[3]....
        /*0160*/ 	.word	0x000009c0


	//   ....[4]....
        /*0164*/ 	.word	0x00000b00


	//   ....[5]....
        /*0168*/ 	.word	0x00000fb0


	//   ....[6]....
        /*016c*/ 	.word	0x000010f0


	//   ....[7]....
        /*0170*/ 	.word	0x000015e0


	//   ....[8]....
        /*0174*/ 	.word	0x00002a80


	//   ....[9]....
        /*0178*/ 	.word	0x00002cf0


	//----- nvinfo : EIATTR_VRC_CTA_INIT_COUNT
	.align		4
.L_46:
        /*017c*/ 	.byte	0x02, 0x4a
        /*017e*/ 	.byte	0x80
	.zero		1


	//----- nvinfo : EIATTR_MBARRIER_INSTR_OFFSETS
	.align		4
        /*0180*/ 	.byte	0x04, 0x39
        /*0182*/ 	.short	(.L_48 - .L_47)


	//   ....[0]....
.L_47:
        /*0184*/ 	.word	0x000017e0
        /*0188*/ 	.word	0x000000ff
        /*018c*/ 	.word	0x0001e000
        /*0190*/ 	.short	0x0100
        /*0192*/ 	.byte	0x08
	.zero		1


	//   ....[1]....
        /*0194*/ 	.word	0x000017f0
        /*0198*/ 	.word	0x000000ff
        /*019c*/ 	.word	0x0001e020
        /*01a0*/ 	.short	0x0100
        /*01a2*/ 	.byte	0x08
	.zero		1


	//   ....[2]....
        /*01a4*/ 	.word	0x000018a0
        /*01a8*/ 	.word	0x000000ff
        /*01ac*/ 	.word	0x0001e008
        /*01b0*/ 	.short	0x0100
        /*01b2*/ 	.byte	0x08
	.zero		1


	//   ....[3]....
        /*01b4*/ 	.word	0x000018b0
        /*01b8*/ 	.word	0x000000ff
        /*01bc*/ 	.word	0x0001e028
        /*01c0*/ 	.short	0x0100
        /*01c2*/ 	.byte	0x08
	.zero		1


	//   ....[4]....
        /*01c4*/ 	.word	0x000019c0
        /*01c8*/ 	.word	0x000000ff
        /*01cc*/ 	.word	0x0001e010
        /*01d0*/ 	.short	0x0100
        /*01d2*/ 	.byte	0x08
	.zero		1


	//   ....[5]....
        /*01d4*/ 	.word	0x000019d0
        /*01d8*/ 	.word	0x000000ff
        /*01dc*/ 	.word	0x0001e030
        /*01e0*/ 	.short	0x0100
        /*01e2*/ 	.byte	0x08
	.zero		1


	//   ....[6]....
        /*01e4*/ 	.word	0x00001bd0
        /*01e8*/ 	.word	0x000000ff
        /*01ec*/ 	.word	0x0001e000
        /*01f0*/ 	.short	0x010a
        /*01f2*/ 	.byte	0x08
	.zero		1


	//   ....[7]....
        /*01f4*/ 	.word	0x00001e80
        /*01f8*/ 	.word	0x000000ff
        /*01fc*/ 	.word	0x0001e020
        /*0200*/ 	.short	0x010a
        /*0202*/ 	.byte	0x08
	.zero		1


	//   ....[8]....
        /*0204*/ 	.word	0x000020d0
        /*0208*/ 	.word	0x000000ff
        /*020c*/ 	.word	0x0001e000
        /*0210*/ 	.short	0x010a
        /*0212*/ 	.byte	0x11
	.zero		1


	//   ....[9]....
        /*0214*/ 	.word	0x000023b0
        /*0218*/ 	.word	0x000000ff
        /*021c*/ 	.word	0x0001e020
        /*0220*/ 	.short	0x010a
        /*0222*/ 	.byte	0x11
	.zero		1


	//   ....[10]....
        /*0224*/ 	.word	0x00002480
        /*0228*/ 	.word	0x000000ff
        /*022c*/ 	.word	0x0001e000
        /*0230*/ 	.short	0x0108
        /*0232*/ 	.byte	0x08
	.zero		1


	//   ....[11]....
        /*0234*/ 	.word	0x00002490
        /*0238*/ 	.word	0x000000ff
        /*023c*/ 	.word	0x0001e020
        /*0240*/ 	.short	0x0108
        /*0242*/ 	.byte	0x08
	.zero		1


	//   ....[12]....
        /*0244*/ 	.word	0x000024e0
        /*0248*/ 	.word	0x000000ff
        /*024c*/ 	.word	0x0001e008
        /*0250*/ 	.short	0x0108
        /*0252*/ 	.byte	0x08
	.zero		1


	//   ....[13]....
        /*0254*/ 	.word	0x000024f0
        /*0258*/ 	.word	0x000000ff
        /*025c*/ 	.word	0x0001e028
        /*0260*/ 	.short	0x0108
        /*0262*/ 	.byte	0x08
	.zero		1


	//   ....[14]....
        /*0264*/ 	.word	0x00002540
        /*0268*/ 	.word	0x000000ff
        /*026c*/ 	.word	0x0001e010
        /*0270*/ 	.short	0x0108
        /*0272*/ 	.byte	0x08
	.zero		1


	//   ....[15]....
        /*0274*/ 	.word	0x00002550
        /*0278*/ 	.word	0x000000ff
        /*027c*/ 	.word	0x0001e030
        /*0280*/ 	.short	0x0108
        /*0282*/ 	.byte	0x08
	.zero		1


	//   ....[16]....
        /*0284*/ 	.word	0x00002d10
        /*0288*/ 	.word	0x000000ff
        /*028c*/ 	.word	0x0001e000
        /*0290*/ 	.short	0x010a
        /*0292*/ 	.byte	0x08
	.zero		1


	//   ....[17]....
        /*0294*/ 	.word	0x00002d40
        /*0298*/ 	.word	0x000000ff
        /*029c*/ 	.word	0x0001e020
        /*02a0*/ 	.short	0x010a
        /*02a2*/ 	.byte	0x08
	.zero		1


	//   ....[18]....
        /*02a4*/ 	.word	0x00002d70
        /*02a8*/ 	.word	0x000000ff
        /*02ac*/ 	.word	0x0001e000
        /*02b0*/ 	.short	0x010a
        /*02b2*/ 	.byte	0x11
	.zero		1


	//   ....[19]....
        /*02b4*/ 	.word	0x00002da0
        /*02b8*/ 	.word	0x000000ff
        /*02bc*/ 	.word	0x0001e020
        /*02c0*/ 	.short	0x010a
        /*02c2*/ 	.byte	0x11
	.zero		1


	//----- nvinfo : EIATTR_NUM_MBARRIERS
	.align		4
.L_48:
        /*02c4*/ 	.byte	0x03, 0x38
        /*02c6*/ 	.short	0x0006


	//----- nvinfo : EIATTR_EXIT_INSTR_OFFSETS
	.align		4
        /*02c8*/ 	.byte	0x04, 0x1c
        /*02ca*/ 	.short	(.L_50 - .L_49)


	//   ....[0]....
.L_49:
        /*02cc*/ 	.word	0x00002d00


	//----- nvinfo : EIATTR_REQNTID
	.align		4
.L_50:
        /*02d0*/ 	.byte	0x04, 0x10
        /*02d2*/ 	.short	(.L_52 - .L_51)
.L_51:
        /*02d4*/ 	.word	0x00000100
        /*02d8*/ 	.word	0x00000001
        /*02dc*/ 	.word	0x00000001


	//----- nvinfo : EIATTR_CRS_STACK_SIZE
	.align		4
.L_52:
        /*02e0*/ 	.byte	0x04, 0x1e
        /*02e2*/ 	.short	(.L_54 - .L_53)
.L_53:
        /*02e4*/ 	.word	0x00000000


	//----- nvinfo : EIATTR_CBANK_PARAM_SIZE
	.align		4
.L_54:
        /*02e8*/ 	.byte	0x03, 0x19
        /*02ea*/ 	.short	0x0050


	//----- nvinfo : EIATTR_PARAM_CBANK
	.align		4
        /*02ec*/ 	.byte	0x04, 0x0a
        /*02ee*/ 	.short	(.L_56 - .L_55)
	.align		4
.L_55:
        /*02f0*/ 	.word	index@(.nv.constant0.gluon_tcgen05)
        /*02f4*/ 	.short	0x0380
        /*02f6*/ 	.short	0x0050


	//----- nvinfo : EIATTR_SW_WAR
	.align		4
.L_56:
        /*02f8*/ 	.byte	0x04, 0x36
        /*02fa*/ 	.short	(.L_58 - .L_57)
.L_57:
        /*02fc*/ 	.word	0x00000008
.L_58:


//--------------------- .nv.compat                --------------------------
	.section	.nv.compat,"",@"SHT_CUDA_COMPAT_INFO"
	.align	4
        /*0000*/ 	.byte	0x02, 0x02, 0x02, 0x00, 0x02, 0x05, 0x05, 0x00, 0x02, 0x03, 0x03, 0x00, 0x02, 0x06, 0x01, 0x00


//--------------------- .nv.callgraph             --------------------------
	.section	.nv.callgraph,"",@"SHT_CUDA_CALLGRAPH"
	.align	4
	.sectionentsize	8
	.align		4
        /*0000*/ 	.word	0x00000000
	.align		4
        /*0004*/ 	.word	0xffffffff
	.align		4
        /*0008*/ 	.word	0x00000000
	.align		4
        /*000c*/ 	.word	0xfffffffe
	.align		4
        /*0010*/ 	.word	0x00000000
	.align		4
        /*0014*/ 	.word	0xfffffffd
	.align		4
        /*0018*/ 	.word	0x00000000
	.align		4
        /*001c*/ 	.word	0xfffffffc


//--------------------- .text.gluon_tcgen05       --------------------------
	.section	.text.gluon_tcgen05,"ax",@progbits
	.align	128
        .global         gluon_tcgen05
        .type           gluon_tcgen05,@function
        .size           gluon_tcgen05,(.L_x_81 - gluon_tcgen05)
        .other          gluon_tcgen05,@"STO_CUDA_ENTRY STV_DEFAULT"
gluon_tcgen05:
.text.gluon_tcgen05:
[----:B------:R-:W1:Y:S01]  /*0000*/  LDC R1, c[0x0][0x37c] ;  /* 0x0000df00ff017b82 */ /* 0x000e620000000800 */
[----:B------:R-:W2:Y:S02]  /*0010*/  S2R R0, SR_TID.X ;  /* 0x0000000000007919 */ /* 0x000ea40000002100 */
[----:B--2---:R-:W-:-:S13]  /*0020*/  ISETP.GE.U32.AND P2, PT, R0, 0x20, PT ;  /* 0x000000200000780c */ /* 0x004fda0003f46070 */
[----:B------:R-:W-:Y:S05]  /*0030*/  @P2 BRA `(.L_x_0) ;  /* 0x0000000000b82947 */ /* 0x000fea0003800000 */
[----:B------:R-:W2:Y:S01]  /*0040*/  S2UR UR6, SR_CgaCtaId ;  /* 0x00000000000679c3 */ /* 0x000ea20000008800 */
[----:B------:R-:W-:Y:S01]  /*0050*/  NOP ;  /* 0x0000000000007918 */ /* 0x000fe20000000000 */
[----:B------:R-:W-:Y:S02]  /*0060*/  UMOV UR4, 0x40 ;  /* 0x0000004000047882 */ /* 0x000fe40000000000 */
[----:B--2---:R-:W-:-:S09]  /*0070*/  ULEA UR4, UR6, UR4, 0x18 ;  /* 0x0000000406047291 */ /* 0x004fd2000f8ec0ff */
[----:B------:R-:W2:Y:S01]  /*0080*/  LDS.U8 R2, [UR4] ;  /* 0x00000004ff027984 */ /* 0x000ea20008000000 */
[----:B------:R-:W-:Y:S02]  /*0090*/  UMOV UR4, 0x400 ;  /* 0x0000040000047882 */ /* 0x000fe40000000000 */
[----:B------:R-:W-:Y:S01]  /*00a0*/  ULEA UR4, UR6, UR4, 0x18 ;  /* 0x0000000406047291 */ /* 0x000fe2000f8ec0ff */
[----:B--2---:R-:W-:-:S13]  /*00b0*/  ISETP.NE.AND P0, PT, R2, RZ, PT ;  /* 0x000000ff0200720c */ /* 0x004fda0003f05270 */
[----:B------:R-:W-:Y:S05]  /*00c0*/  @P0 BRA `(.L_x_1) ;  /* 0x00000000007c0947 */ /* 0x000fea0003800000 */
[----:B------:R-:W-:-:S13]  /*00d0*/  ELECT P0, URZ, PT ;  /* 0x0000000000ff782f */ /* 0x000fda0003800000 */
[----:B------:R-:W-:Y:S05]  /*00e0*/  @!P0 BRA `(.L_x_2) ;  /* 0x0000000000848947 */ /* 0x000fea0003800000 */
[----:B------:R-:W-:Y:S01]  /*00f0*/  UMOV UR5, 0x8 ;  /* 0x0000000800057882 */ /* 0x000fe20000000000 */
[----:B------:R-:W-:Y:S02]  /*0100*/  IMAD.MOV.U32 R5, RZ, RZ, 0x1 ;  /* 0x00000001ff057424 */ /* 0x000fe400078e00ff */
[----:B------:R-:W-:Y:S02]  /*0110*/  IMAD.MOV.U32 R3, RZ, RZ, 0xff ;  /* 0x000000ffff037424 */ /* 0x000fe400078e00ff */
[----:B------:R-:W-:Y:S04]  /*0120*/  DEPBAR.LE SB2, 0x36 ;  /* 0x0000ad800000791a */ /* 0x000fe80000000000 */
[----:B------:R-:W2:Y:S02]  /*0130*/  UTCATOMSWS.FIND_AND_SET.ALIGN UP0, UR5, UR5 ;  /* 0x00000005000575e3 */ /* 0x000ea40008000800 */
[----:B--2---:R-:W-:-:S04]  /*0140*/  PLOP3.LUT P0, PT, PT, PT, UP0, 0x80, 0x8 ;  /* 0x000000000008781c */ /* 0x004fc80003f0f008 */
[----:B------:R-:W-:-:S04]  /*0150*/  SEL R2, RZ, 0xffffffff, !P0 ;  /* 0xffffffffff027807 */ /* 0x000fc80004000000 */
[----:B------:R-:W-:Y:S01]  /*0160*/  ISETP.NE.AND P0, PT, R2, RZ, PT ;  /* 0x000000ff0200720c */ /* 0x000fe20003f05270 */
[----:B------:R-:W-:-:S12]  /*0170*/  IMAD.U32 R2, RZ, RZ, UR5 ;  /* 0x00000005ff027e24 */ /* 0x000fd8000f8e00ff */
[----:B------:R-:W-:Y:S05]  /*0180*/  @P0 BRA `(.L_x_3) ;  /* 0x0000000000240947 */ /* 0x000fea0003800000 */
.L_x_4:
[----:B------:R-:W-:Y:S05]  /*0190*/  NANOSLEEP 0x64 ;  /* 0x000000640000795d */ /* 0x000fea0003800000 */
[----:B------:R-:W-:-:S05]  /*01a0*/  UMOV UR5, 0x8 ;  /* 0x0000000800057882 */ /* 0x000fca0000000000 */
[----:B------:R-:W-:Y:S04]  /*01b0*/  DEPBAR.LE SB2, 0x36 ;  /* 0x0000ad800000791a */ /* 0x000fe80000000000 */
[----:B------:R-:W2:Y:S02]  /*01c0*/  UTCATOMSWS.FIND_AND_SET.ALIGN UP0, UR5, UR5 ;  /* 0x00000005000575e3 */ /* 0x000ea40008000800 */
[----:B--2---:R-:W-:-:S04]  /*01d0*/  PLOP3.LUT P0, PT, PT, PT, UP0, 0x80, 0x8 ;  /* 0x000000000008781c */ /* 0x004fc80003f0f008 */
[----:B------:R-:W-:-:S04]  /*01e0*/  SEL R2, RZ, 0xffffffff, !P0 ;  /* 0xffffffffff027807 */ /* 0x000fc80004000000 */
[----:B------:R-:W-:Y:S01]  /*01f0*/  ISETP.NE.AND P0, PT, R2, RZ, PT ;  /* 0x000000ff0200720c */ /* 0x000fe20003f05270 */
[----:B------:R-:W-:-:S12]  /*0200*/  IMAD.U32 R2, RZ, RZ, UR5 ;  /* 0x00000005ff027e24 */ /* 0x000fd8000f8e00ff */
[----:B------:R-:W-:Y:S05]  /*0210*/  @!P0 BRA `(.L_x_4) ;  /* 0xfffffffc00dc8947 */ /* 0x000fea000383ffff */
.L_x_3:
[C---:B------:R-:W-:Y:S01]  /*0220*/  VIADD R4, R2.reuse, 0x10 ;  /* 0x0000001002047836 */ /* 0x040fe20000000000 */
[----:B------:R-:W-:Y:S01]  /*0230*/  UMOV UR5, 0x50 ;  /* 0x0000005000057882 */ /* 0x000fe20000000000 */
[----:B------:R-:W-:Y:S01]  /*0240*/  SHF.L.U32 R3, R3, R2, RZ ;  /* 0x0000000203037219 */ /* 0x000fe200000006ff */
[----:B------:R-:W-:Y:S01]  /*0250*/  ULEA UR5, UR6, UR5, 0x18 ;  /* 0x0000000506057291 */ /* 0x000fe2000f8ec0ff */
[----:B------:R-:W-:Y:S01]  /*0260*/  IMAD.SHL.U32 R2, R2, 0x20, RZ ;  /* 0x0000002002027824 */ /* 0x000fe200078e00ff */
[----:B------:R-:W-:-:S04]  /*0270*/  SHF.L.U32 R4, R5, R4, RZ ;  /* 0x0000000405047219 */ /* 0x000fc800000006ff */
[----:B------:R-:W-:-:S05]  /*0280*/  LOP3.LUT R3, R4, R3, RZ, 0xfc, !PT ;  /* 0x0000000304037212 */ /* 0x000fca00078efcff */
[----:B------:R2:W-:Y:S04]  /*0290*/  ATOMS.OR RZ, [UR5], R3 ;  /* 0x00000003ffff798c */ /* 0x0005e8000b000005 */
[----:B------:R2:W-:Y:S01]  /*02a0*/  STS [UR4], R2 ;  /* 0x00000002ff007988 */ /* 0x0005e20008000804 */
[----:B------:R-:W-:Y:S05]  /*02b0*/  BRA `(.L_x_2) ;  /* 0x0000000000107947 */ /* 0x000fea0003800000 */
.L_x_1:
[----:B------:R-:W-:Y:S01]  /*02c0*/  IMAD.MOV.U32 R3, RZ, RZ, -0x1 ;  /* 0xffffffffff037424 */ /* 0x000fe200078e00ff */
[----:B------:R-:W-:-:S04]  /*02d0*/  MOV R2, 0x300 ;  /* 0x0000030000027802 */ /* 0x000fc80000000f00 */
[----:B------:R2:W-:Y:S03]  /*02e0*/  STS [UR4], R3 ;  /* 0x00000003ff007988 */ /* 0x0005e60008000804 */
[----:B-12---:R-:W-:Y:S05]  /*02f0*/  CALL.REL.NOINC `($__internal_1_$__cuda_sm10x_tcgen05_guardrail_trap_phase_invalid_during_alloc) ;  /* 0x0000002800c07944 */ /* 0x006fea0003c00000 */
.L_x_2:
[----:B------:R-:W-:Y:S05]  /*0300*/  WARPSYNC.ALL ;  /* 0x0000000000007948 */ /* 0x000fea0003800000 */
[----:B------:R-:W-:Y:S01]  /*0310*/  NOP ;  /* 0x0000000000007918 */ /* 0x000fe20000000000 */
.L_x_0:
[----:B------:R-:W3:Y:S08]  /*0320*/  S2UR UR4, SR_CgaCtaId ;  /* 0x00000000000479c3 */ /* 0x000ef00000008800 */
[----:B------:R-:W-:Y:S01]  /*0330*/  BAR.SYNC.DEFER_BLOCKING 0x0 ;  /* 0x0000000000007b1d */ /* 0x000fe20000010000 */
[----:B------:R-:W-:-:S05]  /*0340*/  LOP3.LUT R68, R0, 0xff, RZ, 0xc0, !PT ;  /* 0x000000ff00447812 */ /* 0x000fca00078ec0ff */
[----:B------:R-:W-:Y:S02]  /*0350*/  UMOV UR8, 0x400 ;  /* 0x0000040000087882 */ /* 0x000fe40000000000 */
[----:B------:R-:W4:Y:S08]  /*0360*/  LDC R4, c[0x0][0x398] ;  /* 0x0000e600ff047b82 */ /* 0x000f300000000800 */
[----:B------:R-:W5:Y:S01]  /*0370*/  LDC R10, c[0x0][0x3a0] ;  /* 0x0000e800ff0a7b82 */ /* 0x000f620000000800 */
[----:B---3--:R-:W-:-:S07]  /*0380*/  ULEA UR8, UR4, UR8, 0x18 ;  /* 0x0000000804087291 */ /* 0x008fce000f8ec0ff */
[----:B------:R-:W3:Y:S02]  /*0390*/  S2UR UR9, SR_CTAID.Y ;  /* 0x00000000000979c3 */ /* 0x000ee40000002600 */
[----:B--2---:R-:W2:Y:S06]  /*03a0*/  LDS R3, [UR8] ;  /* 0x00000008ff037984 */ /* 0x004eac0008000800 */
[----:B------:R-:W-:Y:S06]  /*03b0*/  BAR.SYNC.DEFER_BLOCKING 0x0 ;  /* 0x0000000000007b1d */ /* 0x000fec0000010000 */
[----:B------:R-:W-:Y:S05]  /*03c0*/  @P2 BRA `(.L_x_5) ;  /* 0x0000000000182947 */ /* 0x000fea0003800000 */
[----:B------:R-:W-:Y:S01]  /*03d0*/  ELECT P0, URZ, PT ;  /* 0x0000000000ff782f */ /* 0x000fe20003800000 */
[----:B------:R-:W-:Y:S01]  /*03e0*/  IMAD.MOV.U32 R2, RZ, RZ, 0x1 ;  /* 0x00000001ff027424 */ /* 0x000fe200078e00ff */
[----:B------:R-:W-:Y:S01]  /*03f0*/  UMOV UR5, 0x40 ;  /* 0x0000004000057882 */ /* 0x000fe20000000000 */
[----:B------:R-:W-:Y:S01]  /*0400*/  UVIRTCOUNT.DEALLOC.SMPOOL 0x80 ;  /* 0x000000800000784c */ /* 0x000fe20000000000 */
[----:B------:R-:W-:-:S09]  /*0410*/  ULEA UR5, UR4, UR5, 0x18 ;  /* 0x0000000504057291 */ /* 0x000fd2000f8ec0ff */
[----:B------:R5:W-:Y:S03]  /*0420*/  @P0 STS.U8 [UR5], R2 ;  /* 0x00000002ff000988 */ /* 0x000be60008000005 */
.L_x_5:
[----:B------:R-:W5:Y:S01]  /*0430*/  S2UR UR4, SR_CTAID.Z ;  /* 0x00000000000479c3 */ /* 0x000f620000002700 */
[----:B------:R-:W4:Y:S01]  /*0440*/  LDCU UR5, c[0x0][0x370] ;  /* 0x00006e00ff0577ac */ /* 0x000f220008000800 */
[----:B------:R-:W-:Y:S01]  /*0450*/  ISETP.GE.U32.AND P0, PT, R68, 0x20, PT ;  /* 0x000000204400780c */ /* 0x000fe20003f06070 */
[----:B----4-:R-:W-:Y:S01]  /*0460*/  VIADD R4, R4, 0xffffffff ;  /* 0xffffffff04047836 */ /* 0x010fe20000000000 */
[C---:B------:R-:W-:Y:S01]  /*0470*/  ISETP.NE.U32.AND P3, PT, R68.reuse, RZ, PT ;  /* 0x000000ff4400720c */ /* 0x040fe20003f65070 */
[----:B------:R-:W5:Y:S01]  /*0480*/  LDCU UR6, c[0x0][0x374] ;  /* 0x00006e80ff0677ac */ /* 0x000f620008000800 */
[----:B------:R-:W-:Y:S01]  /*0490*/  LEA R11, R68, UR8, 0x2 ;  /* 0x00000008440b7c11 */ /* 0x000fe2000f8e10ff */
[----:B-----5:R-:W-:Y:S01]  /*04a0*/  VIADD R12, R10, 0xffffffff ;  /* 0xffffffff0a0c7836 */ /* 0x020fe20000000000 */
[----:B------:R-:W4:Y:S01]  /*04b0*/  S2UR UR13, SR_CTAID.X ;  /* 0x00000000000d79c3 */ /* 0x000f220000002500 */
[----:B------:R-:W5:Y:S01]  /*04c0*/  LDCU.64 UR10, c[0x0][0x3c0] ;  /* 0x00007800ff0a77ac */ /* 0x000f620008000a00 */
[----:B--2---:R-:W-:Y:S01]  /*04d0*/  R2UR UR24, R3 ;  /* 0x00000000031872ca */ /* 0x004fe200000e0000 */
[----:B------:R-:W-:Y:S04]  /*04e0*/  BSSY.RECONVERGENT B0, `(.L_x_6) ;  /* 0x0000011000007945 */ /* 0x000fe80003800200 */
[----:B------:R2:W-:Y:S01]  /*04f0*/  @!P0 STS [R11], RZ ;  /* 0x000000ff0b008388 */ /* 0x0005e20000000800 */
[----:B------:R-:W-:-:S03]  /*0500*/  NOP ;  /* 0x0000000000007918 */ /* 0x000fc60000000000 */
[----:B------:R2:W-:Y:S01]  /*0510*/  @!P3 STS [UR8+0x24], R4 ;  /* 0x00002404ff00b988 */ /* 0x0005e20008000808 */
[----:B---3--:R-:W-:-:S03]  /*0520*/  UIMAD UR4, UR4, UR6, UR9 ;  /* 0x00000006040472a4 */ /* 0x008fc6000f8e0209 */
[----:B------:R2:W-:Y:S01]  /*0530*/  @!P3 STS [UR8+0x20], R12 ;  /* 0x0000200cff00b988 */ /* 0x0005e20008000808 */
[----:B----4-:R-:W-:-:S04]  /*0540*/  UIMAD UR4, UR4, UR5, UR13 ;  /* 0x00000005040472a4 */ /* 0x010fc8000f8e020d */
[----:B------:R-:W-:-:S04]  /*0550*/  UIMAD UR4, UR4, 0x180, URZ ;  /* 0x00000180040478a4 */ /* 0x000fc8000f8e02ff */
[----:B-----5:R-:W-:-:S04]  /*0560*/  UIADD3 UR22, UP0, UPT, UR4, UR10, URZ ;  /* 0x0000000a04167290 */ /* 0x020fc8000ff1e0ff */
[----:B------:R-:W-:Y:S01]  /*0570*/  ULEA.HI.X.SX32 UR23, UR4, UR11, 0x1, UP0 ;  /* 0x0000000b04177291 */ /* 0x000fe200080f0eff */
[----:B--2---:R-:W-:Y:S11]  /*0580*/  @P3 BRA `(.L_x_7) ;  /* 0x0000000000183947 */ /* 0x004ff60003800000 */
[----:B------:R-:W2:Y:S01]  /*0590*/  LDS R2, [UR8+0x8] ;  /* 0x00000808ff027984 */ /* 0x000ea20008000800 */
[----:B------:R-:W3:Y:S01]  /*05a0*/  LDC.64 R6, c[0x0][0x380] ;  /* 0x0000e000ff067b82 */ /* 0x000ee20000000a00 */
[----:B------:R-:W-:Y:S02]  /*05b0*/  IMAD.MOV.U32 R3, RZ, RZ, 0x70 ;  /* 0x00000070ff037424 */ /* 0x000fe400078e00ff */
[----:B---3--:R3:W-:Y:S03]  /*05c0*/  STS.64 [UR8], R6 ;  /* 0x00000006ff007988 */ /* 0x0087e60008000a08 */
[----:B--2---:R-:W-:-:S05]  /*05d0*/  LOP3.LUT R2, R2, 0x10, R3, 0xd8, !PT ;  /* 0x0000001002027812 */ /* 0x004fca00078ed803 */
[----:B------:R3:W-:Y:S02]  /*05e0*/  STS [UR8+0x8], R2 ;  /* 0x00000802ff007988 */ /* 0x0007e40008000808 */
.L_x_7:
[----:B------:R-:W-:Y:S05]  /*05f0*/  BSYNC.RECONVERGENT B0 ;  /* 0x0000000000007941 */ /* 0x000fea0003800200 */
.L_x_6:
[----:B------:R-:W-:Y:S04]  /*0600*/  BSSY.RECONVERGENT B0, `(.L_x_8) ;  /* 0x000000a000007945 */ /* 0x000fe80003800200 */
[----:B------:R-:W-:Y:S05]  /*0610*/  @P3 BRA `(.L_x_9) ;  /* 0x0000000000203947 */ /* 0x000fea0003800000 */
[----:B---3--:R-:W2:Y:S01]  /*0620*/  LDS R2, [UR8+0x34] ;  /* 0x00003408ff027984 */ /* 0x008ea20008000800 */
[----:B------:R-:W-:Y:S02]  /*0630*/  IMAD.MOV.U32 R3, RZ, RZ, 0x3f000000 ;  /* 0x3f000000ff037424 */ /* 0x000fe400078e00ff */
[----:B------:R-:W-:Y:S01]  /*0640*/  @!P3 IMAD.MOV.U32 R5, RZ, RZ, 0x3f ;  /* 0x0000003fff05b424 */ /* 0x000fe200078e00ff */
[----:B------:R-:W3:Y:S02]  /*0650*/  @!P3 LDS R6, [UR8+0x38] ;  /* 0x00003808ff06b984 */ /* 0x000ee40008000800 */
[----:B--2---:R-:W-:Y:S02]  /*0660*/  LOP3.LUT R2, R2, 0xff000000, R3, 0xb8, !PT ;  /* 0xff00000002027812 */ /* 0x004fe400078eb803 */
[----:B---3--:R-:W-:-:S03]  /*0670*/  @!P3 LOP3.LUT R3, R6, 0xff, R5, 0xb8, !PT ;  /* 0x000000ff0603b812 */ /* 0x008fc600078eb805 */
[----:B------:R2:W-:Y:S04]  /*0680*/  STS [UR8+0x34], R2 ;  /* 0x00003402ff007988 */ /* 0x0005e80008000808 */
[----:B------:R2:W-:Y:S02]  /*0690*/  @!P3 STS [UR8+0x38], R3 ;  /* 0x00003803ff00b988 */ /* 0x0005e40008000808 */
.L_x_9:
[----:B------:R-:W-:Y:S05]  /*06a0*/  BSYNC.RECONVERGENT B0 ;  /* 0x0000000000007941 */ /* 0x000fea0003800200 */
.L_x_8:
[----:B------:R-:W-:Y:S04]  /*06b0*/  BSSY.RECONVERGENT B0, `(.L_x_10) ;  /* 0x000000e000007945 */ /* 0x000fe80003800200 */
[----:B------:R-:W-:Y:S05]  /*06c0*/  @P3 BRA `(.L_x_11) ;  /* 0x0000000000303947 */ /* 0x000fea0003800000 */
[----:B--2---:R-:W2:Y:S01]  /*06d0*/  LDS R3, [UR8+0x34] ;  /* 0x00003408ff037984 */ /* 0x004ea20008000800 */
[----:B------:R-:W4:Y:S03]  /*06e0*/  LDC.64 R8, c[0x0][0x3a8] ;  /* 0x0000ea00ff087b82 */ /* 0x000f260000000a00 */
[----:B---3--:R-:W3:Y:S01]  /*06f0*/  LDS R2, [UR8+0x1c] ;  /* 0x00001c08ff027984 */ /* 0x008ee20008000800 */
[C---:B----4-:R-:W-:Y:S01]  /*0700*/  SHF.L.U64.HI R6, R8.reuse, 0x1, R9 ;  /* 0x0000000108067819 */ /* 0x050fe20000010209 */
[----:B------:R-:W-:-:S03]  /*0710*/  IMAD.SHL.U32 R5, R8, 0x2, RZ ;  /* 0x0000000208057824 */ /* 0x000fc600078e00ff */
[--C-:B------:R-:W-:Y:S02]  /*0720*/  SHF.R.U32.HI R7, RZ, 0x4, R6.reuse ;  /* 0x00000004ff077819 */ /* 0x100fe40000011606 */
[----:B------:R-:W-:-:S05]  /*0730*/  SHF.R.U64 R5, R5, 0x4, R6 ;  /* 0x0000000405057819 */ /* 0x000fca0000001206 */
[----:B------:R4:W-:Y:S01]  /*0740*/  STS [UR8+0xc], R5 ;  /* 0x00000c05ff007988 */ /* 0x0009e20008000808 */
[----:B--2---:R-:W-:Y:S02]  /*0750*/  LOP3.LUT R3, R3, 0x7, RZ, 0xb8, !PT ;  /* 0x0000000703037812 */ /* 0x004fe400078eb8ff */
[----:B---3--:R-:W-:-:S03]  /*0760*/  LOP3.LUT R2, R2, 0xf, R7, 0xb8, !PT ;  /* 0x0000000f02027812 */ /* 0x008fc600078eb807 */
[----:B------:R4:W-:Y:S04]  /*0770*/  STS [UR8+0x34], R3 ;  /* 0x00003403ff007988 */ /* 0x0009e80008000808 */
[----:B------:R4:W-:Y:S02]  /*0780*/  STS [UR8+0x1c], R2 ;  /* 0x00001c02ff007988 */ /* 0x0009e40008000808 */
.L_x_11:
[----:B------:R-:W-:Y:S05]  /*0790*/  BSYNC.RECONVERGENT B0 ;  /* 0x0000000000007941 */ /* 0x000fea0003800200 */
.L_x_10:
[----:B------:R-:W-:Y:S04]  /*07a0*/  BSSY.RECONVERGENT B1, `(.L_x_12) ;  /* 0x000001a000017945 */ /* 0x000fe80003800200 */
[----:B------:R-:W-:Y:S04]  /*07b0*/  BSSY.RELIABLE B0, `(.L_x_13) ;  /* 0x0000015000007945 */ /* 0x000fe80003800100 */
[----:B------:R-:W-:Y:S05]  /*07c0*/  @P3 BRA `(.L_x_14) ;  /* 0x0000000000203947 */ /* 0x000fea0003800000 */
[----:B--234-:R-:W2:Y:S02]  /*07d0*/  LDS R2, [UR8+0x34] ;  /* 0x00003408ff027984 */ /* 0x01cea40008000800 */
[----:B--2---:R-:W-:-:S05]  /*07e0*/  LOP3.LUT R2, R2, 0x38, RZ, 0xb8, !PT ;  /* 0x0000003802027812 */ /* 0x004fca00078eb8ff */
[----:B------:R2:W-:Y:S01]  /*07f0*/  STS [UR8+0x34], R2 ;  /* 0x00003402ff007988 */ /* 0x0005e20008000808 */
[----:B------:R-:W-:Y:S05]  /*0800*/  @P3 BRA `(.L_x_15) ;  /* 0x0000000000203947 */ /* 0x000fea0003800000 */
[----:B--2---:R-:W2:Y:S01]  /*0810*/  LDS R2, [UR8+0x8] ;  /* 0x00000808ff027984 */ /* 0x004ea20008000800 */
[----:B------:R-:W-:-:S05]  /*0820*/  IMAD.MOV.U32 R3, RZ, RZ, 0x780 ;  /* 0x00000780ff037424 */ /* 0x000fca00078e00ff */
[----:B--2---:R-:W-:-:S05]  /*0830*/  LOP3.LUT R2, R2, 0x300, R3, 0xd8, !PT ;  /* 0x0000030002027812 */ /* 0x004fca00078ed803 */
[----:B------:R5:W-:Y:S02]  /*0840*/  STS [UR8+0x8], R2 ;  /* 0x00000802ff007988 */ /* 0x000be40008000808 */
.L_x_14:
[----:B------:R-:W-:Y:S05]  /*0850*/  @P3 BRA `(.L_x_16) ;  /* 0x0000000000283947 */ /* 0x000fea0003800000 */
[----:B--2345:R-:W2:Y:S02]  /*0860*/  LDS R2, [UR8+0x8] ;  /* 0x00000808ff027984 */ /* 0x03cea40008000800 */
[----:B--2---:R-:W-:-:S05]  /*0870*/  LOP3.LUT R2, R2, 0x1800, RZ, 0xb8, !PT ;  /* 0x0000180002027812 */ /* 0x004fca00078eb8ff */
[----:B------:R3:W-:Y:S02]  /*0880*/  STS [UR8+0x8], R2 ;  /* 0x00000802ff007988 */ /* 0x0007e40008000808 */
.L_x_15:
[----:B------:R-:W-:Y:S05]  /*0890*/  @P3 BREAK.RELIABLE B0 ;  /* 0x0000000000003942 */ /* 0x000fea0003800100 */
[----:B------:R-:W-:Y:S05]  /*08a0*/  @P3 BRA `(.L_x_17) ;  /* 0x0000000000243947 */ /* 0x000fea0003800000 */
[----:B------:R-:W4:Y:S01]  /*08b0*/  LDS R3, [UR8+0x8] ;  /* 0x00000808ff037984 */ /* 0x000f220008000800 */
[----:B--23--:R-:W-:-:S05]  /*08c0*/  IMAD.MOV.U32 R2, RZ, RZ, 0x6000 ;  /* 0x00006000ff027424 */ /* 0x00cfca00078e00ff */
[----:B----4-:R-:W-:-:S04]  /*08d0*/  LOP3.LUT R2, R3, 0x6000, R2, 0xd8, !PT ;  /* 0x0000600003027812 */ /* 0x010fc800078ed802 */
[----:B------:R-:W-:-:S05]  /*08e0*/  LOP3.LUT R2, R2, 0x400000, RZ, 0xb8, !PT ;  /* 0x0040000002027812 */ /* 0x000fca00078eb8ff */
[----:B------:R2:W-:Y:S02]  /*08f0*/  STS [UR8+0x8], R2 ;  /* 0x00000802ff007988 */ /* 0x0005e40008000808 */
.L_x_16:
[----:B------:R-:W-:Y:S05]  /*0900*/  BSYNC.RELIABLE B0 ;  /* 0x0000000000007941 */ /* 0x000fea0003800100 */
.L_x_13:
[----:B--2345:R-:W2:Y:S02]  /*0910*/  @!P3 LDS R2, [UR8+0x8] ;  /* 0x00000808ff02b984 */ /* 0x03cea40008000800 */
[----:B--2---:R-:W-:-:S05]  /*0920*/  @!P3 LOP3.LUT R2, R2, 0x8000, RZ, 0xb8, !PT ;  /* 0x000080000202b812 */ /* 0x004fca00078eb8ff */
[----:B------:R4:W-:Y:S02]  /*0930*/  @!P3 STS [UR8+0x8], R2 ;  /* 0x00000802ff00b988 */ /* 0x0009e40008000808 */
.L_x_17:
[----:B------:R-:W-:Y:S05]  /*0940*/  BSYNC.RECONVERGENT B1 ;  /* 0x0000000000017941 */ /* 0x000fea0003800200 */
.L_x_12:
[----:B------:R-:W-:Y:S05]  /*0950*/  WARPSYNC.ALL ;  /* 0x0000000000007948 */ /* 0x000fea0003800000 */
[----:B------:R-:W-:Y:S01]  /*0960*/  NOP ;  /* 0x0000000000007918 */ /* 0x000fe20000000000 */
[----:B------:R-:W5:Y:S02]  /*0970*/  LDC R5, c[0x0][0x39c] ;  /* 0x0000e700ff057b82 */ /* 0x000f640000000800 */
[----:B-----5:R-:W-:Y:S01]  /*0980*/  VIADD R5, R5, 0xffffffff ;  /* 0xffffffff05057836 */ /* 0x020fe20000000000 */
[----:B------:R-:W-:Y:S06]  /*0990*/  @P0 BRA `(.L_x_18) ;  /* 0x0000000000300947 */ /* 0x000fec0003800000 */
[----:B--234-:R-:W2:Y:S01]  /*09a0*/  S2R R2, SR_LANEID ;  /* 0x0000000000027919 */ /* 0x01cea20000000000 */
[----:B------:R-:W-:Y:S05]  /*09b0*/  WARPSYNC.ALL ;  /* 0x0000000000007948 */ /* 0x000fea0003800000 */
[----:B------:R-:W-:Y:S01]  /*09c0*/  NOP ;  /* 0x0000000000007918 */ /* 0x000fe20000000000 */
[----:B--2---:R-:W-:-:S05]  /*09d0*/  IMAD.SHL.U32 R6, R2, 0x4, RZ ;  /* 0x0000000402067824 */ /* 0x004fca00078e00ff */
[----:B------:R-:W2:Y:S01]  /*09e0*/  LDS R7, [R6+UR8] ;  /* 0x0000000806077984 */ /* 0x000ea20008000800 */
[----:B------:R-:W-:-:S05]  /*09f0*/  IADD3 R2, P1, PT, R6, UR22, RZ ;  /* 0x0000001606027c10 */ /* 0x000fca000ff3e0ff */
[----:B------:R-:W-:-:S05]  /*0a00*/  IMAD.X R3, RZ, RZ, UR23, P1 ;  /* 0x00000017ff037e24 */ /* 0x000fca00088e06ff */
[----:B--2---:R5:W2:Y:S01]  /*0a10*/  ATOMG.E.EXCH.STRONG.GPU PT, RZ, [R2], R7 ;  /* 0x0000000702ff73a8 */ /* 0x004aa200041ee100 */
[----:B------:R-:W-:-:S04]  /*0a20*/  DEPBAR {5,4,3,2,1,0} ;  /* 0x0000003f0000791a */ /* 0x000fc80000000000 */
[----:B------:R-:W3:Y:S02]  /*0a30*/  CCTL.E.C.LDCU.IV.DEEP [UR22] ;  /* 0x0000000016007540 */ /* 0x000ee40009c08000 */
[----:B---3--:R5:W-:Y:S01]  /*0a40*/  UTMACCTL.IV [UR22] ;  /* 0x00000000160079b9 */ /* 0x008be20008000000 */
[----:B------:R-:W-:Y:S01]  /*0a50*/  NOP ;  /* 0x0000000000007918 */ /* 0x000fe20000000000 */
.L_x_18:
[----:B------:R-:W-:Y:S05]  /*0a60*/  @P0 BRA `(.L_x_19) ;  /* 0x00000000000c0947 */ /* 0x000fea0003800000 */
[----:B------:R0:W-:Y:S01]  /*0a70*/  UTMACMDFLUSH ;  /* 0x00000000000079b7 */ /* 0x0001e20000000000 */
[----:B------:R-:W-:Y:S05]  /*0a80*/  @P0 BRA `(.L_x_19) ;  /* 0x0000000000040947 */ /* 0x000fea0003800000 */
[----:B------:R-:W-:-:S04]  /*0a90*/  DEPBAR.LE SB0, 0x0 ;  /* 0x000080000000791a */ /* 0x000fc80000000000 */
.L_x_19:
[----:B------:R-:W-:Y:S05]  /*0aa0*/  WARPSYNC.ALL ;  /* 0x0000000000007948 */ /* 0x000fea0003800000 */
[----:B------:R-:W-:Y:S01]  /*0ab0*/  NOP ;  /* 0x0000000000007918 */ /* 0x000fe20000000000 */
[----:B--2---:R-:W-:Y:S06]  /*0ac0*/  BAR.SYNC.DEFER_BLOCKING 0x0 ;  /* 0x0000000000007b1d */ /* 0x004fec0000010000 */
[----:B------:R-:W-:Y:S02]  /*0ad0*/  BSSY.RECONVERGENT B1, `(.L_x_20) ;  /* 0x000000b000017945 */ /* 0x000fe40003800200 */
[----:B------:R-:W-:Y:S06]  /*0ae0*/  BAR.SYNC.DEFER_BLOCKING 0x0 ;  /* 0x0000000000007b1d */ /* 0x000fec0000010000 */
[----:B------:R2:W-:Y:S01]  /*0af0*/  @!P0 STS [R11], RZ ;  /* 0x000000ff0b008388 */ /* 0x0005e20000000800 */
[----:B------:R-:W-:Y:S01]  /*0b00*/  NOP ;  /* 0x0000000000007918 */ /* 0x000fe20000000000 */
[----:B------:R-:W-:Y:S05]  /*0b10*/  @P3 BRA `(.L_x_21) ;  /* 0x0000000000183947 */ /* 0x000fea0003800000 */
[----:B---345:R-:W3:Y:S01]  /*0b20*/  LDS R2, [UR8+0x8] ;  /* 0x00000808ff027984 */ /* 0x038ee20008000800 */
[----:B------:R-:W4:Y:S01]  /*0b30*/  LDC.64 R6, c[0x0][0x388] ;  /* 0x0000e200ff067b82 */ /* 0x000f220000000a00 */
[----:B------:R-:W-:Y:S02]  /*0b40*/  IMAD.MOV.U32 R3, RZ, RZ, 0x70 ;  /* 0x00000070ff037424 */ /* 0x000fe400078e00ff */
[----:B----4-:R4:W-:Y:S03]  /*0b50*/  STS.64 [UR8], R6 ;  /* 0x00000006ff007988 */ /* 0x0109e60008000a08 */
[----:B---3--:R-:W-:-:S05]  /*0b60*/  LOP3.LUT R2, R2, 0x10, R3, 0xd8, !PT ;  /* 0x0000001002027812 */ /* 0x008fca00078ed803 */
[----:B------:R4:W-:Y:S02]  /*0b70*/  STS [UR8+0x8], R2 ;  /* 0x00000802ff007988 */ /* 0x0009e40008000808 */
.L_x_21:
[----:B-----5:R-:W-:Y:S05]  /*0b80*/  BSYNC.RECONVERGENT B1 ;  /* 0x0000000000017941 */ /* 0x020fea0003800200 */
.L_x_20:
[----:B------:R-:W-:Y:S04]  /*0b90*/  BSSY.RECONVERGENT B1, `(.L_x_22) ;  /* 0x000000a000017945 */ /* 0x000fe80003800200 */
[----:B------:R-:W-:Y:S05]  /*0ba0*/  @P3 BRA `(.L_x_23) ;  /* 0x0000000000203947 */ /* 0x000fea0003800000 */
[----:B---34-:R-:W3:Y:S01]  /*0bb0*/  LDS R2, [UR8+0x34] ;  /* 0x00003408ff027984 */ /* 0x018ee20008000800 */
[----:B------:R-:W-:Y:S02]  /*0bc0*/  IMAD.MOV.U32 R7, RZ, RZ, 0x3f000000 ;  /* 0x3f000000ff077424 */ /* 0x000fe400078e00ff */
[----:B------:R-:W-:Y:S01]  /*0bd0*/  @!P3 IMAD.MOV.U32 R6, RZ, RZ, 0x3f ;  /* 0x0000003fff06b424 */ /* 0x000fe200078e00ff */
[----:B------:R-:W4:Y:S02]  /*0be0*/  @!P3 LDS R3, [UR8+0x38] ;  /* 0x00003808ff03b984 */ /* 0x000f240008000800 */
[----:B---3--:R-:W-:Y:S02]  /*0bf0*/  LOP3.LUT R2, R2, 0xff000000, R7, 0xb8, !PT ;  /* 0xff00000002027812 */ /* 0x008fe400078eb807 */
[----:B----4-:R-:W-:-:S03]  /*0c00*/  @!P3 LOP3.LUT R3, R3, 0xff, R6, 0xb8, !PT ;  /* 0x000000ff0303b812 */ /* 0x010fc600078eb806 */
[----:B------:R5:W-:Y:S04]  /*0c10*/  STS [UR8+0x34], R2 ;  /* 0x00003402ff007988 */ /* 0x000be80008000808 */
[----:B------:R5:W-:Y:S02]  /*0c20*/  @!P3 STS [UR8+0x38], R3 ;  /* 0x00003803ff00b988 */ /* 0x000be40008000808 */
.L_x_23:
[----:B------:R-:W-:Y:S05]  /*0c30*/  BSYNC.RECONVERGENT B1 ;  /* 0x0000000000017941 */ /* 0x000fea0003800200 */
.L_x_22:
[----:B------:R-:W-:Y:S04]  /*0c40*/  BSSY.RECONVERGENT B1, `(.L_x_24) ;  /* 0x0000004000017945 */ /* 0x000fe80003800200 */
[----:B------:R-:W-:Y:S05]  /*0c50*/  @P3 BRA `(.L_x_25) ;  /* 0x0000000000083947 */ /* 0x000fea0003800000 */
[----:B------:R2:W-:Y:S04]  /*0c60*/  STS [UR8+0x24], R12 ;  /* 0x0000240cff007988 */ /* 0x0005e80008000808 */
[----:B------:R2:W-:Y:S02]  /*0c70*/  STS [UR8+0x20], R5 ;  /* 0x00002005ff007988 */ /* 0x0005e40008000808 */
.L_x_25:
[----:B------:R-:W-:Y:S05]  /*0c80*/  BSYNC.RECONVERGENT B1 ;  /* 0x0000000000017941 */ /* 0x000fea0003800200 */
.L_x_24:
[----:B------:R-:W-:Y:S04]  /*0c90*/  BSSY.RECONVERGENT B1, `(.L_x_26) ;  /* 0x000000e000017945 */ /* 0x000fe80003800200 */
[----:B------:R-:W-:Y:S05]  /*0ca0*/  @P3 BRA `(.L_x_27) ;  /* 0x0000000000303947 */ /* 0x000fea0003800000 */
[----:B-----5:R-:W5:Y:S01]  /*0cb0*/  LDS R3, [UR8+0x34] ;  /* 0x00003408ff037984 */ /* 0x020f620008000800 */
[----:B----4-:R-:W4:Y:S03]  /*0cc0*/  LDC.64 R6, c[0x0][0x3b0] ;  /* 0x0000ec00ff067b82 */ /* 0x010f260000000a00 */
[----:B---3--:R-:W3:Y:S01]  /*0cd0*/  LDS R2, [UR8+0x1c] ;  /* 0x00001c08ff027984 */ /* 0x008ee20008000800 */
[C---:B----4-:R-:W-:Y:S01]  /*0ce0*/  SHF.L.U64.HI R7, R6.reuse, 0x1, R7 ;  /* 0x0000000106077819 */ /* 0x050fe20000010207 */
[----:B------:R-:W-:-:S03]  /*0cf0*/  IMAD.SHL.U32 R6, R6, 0x2, RZ ;  /* 0x0000000206067824 */ /* 0x000fc600078e00ff */
[--C-:B------:R-:W-:Y:S02]  /*0d00*/  SHF.R.U32.HI R9, RZ, 0x4, R7.reuse ;  /* 0x00000004ff097819 */ /* 0x100fe40000011607 */
[----:B------:R-:W-:-:S05]  /*0d10*/  SHF.R.U64 R6, R6, 0x4, R7 ;  /* 0x0000000406067819 */ /* 0x000fca0000001207 */
[----:B------:R4:W-:Y:S01]  /*0d20*/  STS [UR8+0xc], R6 ;  /* 0x00000c06ff007988 */ /* 0x0009e20008000808 */
[----:B-----5:R-:W-:Y:S02]  /*0d30*/  LOP3.LUT R3, R3, 0x7, RZ, 0xb8, !PT ;  /* 0x0000000703037812 */ /* 0x020fe400078eb8ff */
[----:B---3--:R-:W-:-:S03]  /*0d40*/  LOP3.LUT R2, R2, 0xf, R9, 0xb8, !PT ;  /* 0x0000000f02027812 */ /* 0x008fc600078eb809 */
[----:B------:R4:W-:Y:S04]  /*0d50*/  STS [UR8+0x34], R3 ;  /* 0x00003403ff007988 */ /* 0x0009e80008000808 */
[----:B------:R4:W-:Y:S02]  /*0d60*/  STS [UR8+0x1c], R2 ;  /* 0x00001c02ff007988 */ /* 0x0009e40008000808 */
.L_x_27:
[----:B------:R-:W-:Y:S05]  /*0d70*/  BSYNC.RECONVERGENT B1 ;  /* 0x0000000000017941 */ /* 0x000fea0003800200 */
.L_x_26:
[----:B------:R-:W-:Y:S04]  /*0d80*/  BSSY.RECONVERGENT B2, `(.L_x_28) ;  /* 0x000001a000027945 */ /* 0x000fe80003800200 */
[----:B------:R-:W-:Y:S04]  /*0d90*/  BSSY.RELIABLE B1, `(.L_x_29) ;  /* 0x0000015000017945 */ /* 0x000fe80003800100 */
[----:B------:R-:W-:Y:S05]  /*0da0*/  @P3 BRA `(.L_x_30) ;  /* 0x0000000000203947 */ /* 0x000fea0003800000 */
[----:B---345:R-:W3:Y:S02]  /*0db0*/  LDS R2, [UR8+0x34] ;  /* 0x00003408ff027984 */ /* 0x038ee40008000800 */
[----:B---3--:R-:W-:-:S05]  /*0dc0*/  LOP3.LUT R2, R2, 0x38, RZ, 0xb8, !PT ;  /* 0x0000003802027812 */ /* 0x008fca00078eb8ff */
[----:B------:R3:W-:Y:S01]  /*0dd0*/  STS [UR8+0x34], R2 ;  /* 0x00003402ff007988 */ /* 0x0007e20008000808 */
[----:B------:R-:W-:Y:S05]  /*0de0*/  @P3 BRA `(.L_x_31) ;  /* 0x0000000000203947 */ /* 0x000fea0003800000 */
[----:B---3--:R-:W3:Y:S01]  /*0df0*/  LDS R2, [UR8+0x8] ;  /* 0x00000808ff027984 */ /* 0x008ee20008000800 */
[----:B------:R-:W-:-:S05]  /*0e00*/  IMAD.MOV.U32 R3, RZ, RZ, 0x780 ;  /* 0x00000780ff037424 */ /* 0x000fca00078e00ff */
[----:B---3--:R-:W-:-:S05]  /*0e10*/  LOP3.LUT R2, R2, 0x300, R3, 0xd8, !PT ;  /* 0x0000030002027812 */ /* 0x008fca00078ed803 */
[----:B------:R3:W-:Y:S02]  /*0e20*/  STS [UR8+0x8], R2 ;  /* 0x00000802ff007988 */ /* 0x0007e40008000808 */
.L_x_30:
[----:B------:R-:W-:Y:S05]  /*0e30*/  @P3 BRA `(.L_x_32) ;  /* 0x0000000000283947 */ /* 0x000fea0003800000 */
[----:B---345:R-:W3:Y:S02]  /*0e40*/  LDS R2, [UR8+0x8] ;  /* 0x00000808ff027984 */ /* 0x038ee40008000800 */
[----:B---3--:R-:W-:-:S05]  /*0e50*/  LOP3.LUT R2, R2, 0x1800, RZ, 0xb8, !PT ;  /* 0x0000180002027812 */ /* 0x008fca00078eb8ff */
[----:B------:R4:W-:Y:S02]  /*0e60*/  STS [UR8+0x8], R2 ;  /* 0x00000802ff007988 */ /* 0x0009e40008000808 */
.L_x_31:
[----:B------:R-:W-:Y:S05]  /*0e70*/  @P3 BREAK.RELIABLE B1 ;  /* 0x0000000000013942 */ /* 0x000fea0003800100 */
[----:B------:R-:W-:Y:S05]  /*0e80*/  @P3 BRA `(.L_x_33) ;  /* 0x0000000000243947 */ /* 0x000fea0003800000 */
[----:B---34-:R-:W3:Y:S01]  /*0e90*/  LDS R2, [UR8+0x8] ;  /* 0x00000808ff027984 */ /* 0x018ee20008000800 */
[----:B------:R-:W-:-:S05]  /*0ea0*/  IMAD.MOV.U32 R3, RZ, RZ, 0x6000 ;  /* 0x00006000ff037424 */ /* 0x000fca00078e00ff */
[----:B---3--:R-:W-:-:S04]  /*0eb0*/  LOP3.LUT R2, R2, 0x6000, R3, 0xd8, !PT ;  /* 0x0000600002027812 */ /* 0x008fc800078ed803 */
[----:B------:R-:W-:-:S05]  /*0ec0*/  LOP3.LUT R2, R2, 0x400000, RZ, 0xb8, !PT ;  /* 0x0040000002027812 */ /* 0x000fca00078eb8ff */
[----:B------:R3:W-:Y:S02]  /*0ed0*/  STS [UR8+0x8], R2 ;  /* 0x00000802ff007988 */ /* 0x0007e40008000808 */
.L_x_32:
[----:B------:R-:W-:Y:S05]  /*0ee0*/  BSYNC.RELIABLE B1 ;  /* 0x0000000000017941 */ /* 0x000fea0003800100 */
.L_x_29:
[----:B---345:R-:W3:Y:S02]  /*0ef0*/  @!P3 LDS R2, [UR8+0x8] ;  /* 0x00000808ff02b984 */ /* 0x038ee40008000800 */
[----:B---3--:R-:W-:-:S05]  /*0f00*/  @!P3 LOP3.LUT R2, R2, 0x8000, RZ, 0xb8, !PT ;  /* 0x000080000202b812 */ /* 0x008fca00078eb8ff */
[----:B------:R5:W-:Y:S02]  /*0f10*/  @!P3 STS [UR8+0x8], R2 ;  /* 0x00000802ff00b988 */ /* 0x000be40008000808 */
.L_x_33:
[----:B------:R-:W-:Y:S05]  /*0f20*/  BSYNC.RECONVERGENT B2 ;  /* 0x0000000000027941 */ /* 0x000fea0003800200 */
.L_x_28:
[----:B------:R-:W-:Y:S05]  /*0f30*/  WARPSYNC.ALL ;  /* 0x0000000000007948 */ /* 0x000fea0003800000 */
[----:B------:R-:W-:Y:S01]  /*0f40*/  NOP ;  /* 0x0000000000007918 */ /* 0x000fe20000000000 */
[----:B------:R-:W-:-:S04]  /*0f50*/  UIADD3 UR5, UPT, UPT, UR4, 0x80, URZ ;  /* 0x0000008004057890 */ /* 0x000fc8000fffe0ff */
[----:B------:R-:W-:-:S04]  /*0f60*/  UIADD3 UR20, UP0, UPT, UR5, UR10, URZ ;  /* 0x0000000a05147290 */ /* 0x000fc8000ff1e0ff */
[----:B------:R-:W-:Y:S01]  /*0f70*/  ULEA.HI.X.SX32 UR21, UR5, UR11, 0x1, UP0 ;  /* 0x0000000b05157291 */ /* 0x000fe200080f0eff */
[----:B------:R-:W-:Y:S11]  /*0f80*/  @P0 BRA `(.L_x_34) ;  /* 0x0000000000300947 */ /* 0x000ff60003800000 */
[----:B---345:R-:W3:Y:S01]  /*0f90*/  S2R R2, SR_LANEID ;  /* 0x0000000000027919 */ /* 0x038ee20000000000 */
[----:B------:R-:W-:Y:S05]  /*0fa0*/  WARPSYNC.ALL ;  /* 0x0000000000007948 */ /* 0x000fea0003800000 */
[----:B------:R-:W-:Y:S01]  /*0fb0*/  NOP ;  /* 0x0000000000007918 */ /* 0x000fe20000000000 */
[----:B---3--:R-:W-:-:S05]  /*0fc0*/  IMAD.SHL.U32 R6, R2, 0x4, RZ ;  /* 0x0000000402067824 */ /* 0x008fca00078e00ff */
[----:B------:R-:W3:Y:S01]  /*0fd0*/  LDS R7, [R6+UR8] ;  /* 0x0000000806077984 */ /* 0x000ee20008000800 */
[----:B------:R-:W-:-:S05]  /*0fe0*/  IADD3 R2, P1, PT, R6, UR20, RZ ;  /* 0x0000001406027c10 */ /* 0x000fca000ff3e0ff */
[----:B------:R-:W-:-:S05]  /*0ff0*/  IMAD.X R3, RZ, RZ, UR21, P1 ;  /* 0x00000015ff037e24 */ /* 0x000fca00088e06ff */
[----:B---3--:R3:W4:Y:S01]  /*1000*/  ATOMG.E.EXCH.STRONG.GPU PT, RZ, [R2], R7 ;  /* 0x0000000702ff73a8 */ /* 0x00872200041ee100 */
[----:B------:R-:W-:-:S04]  /*1010*/  DEPBAR {5,4,3,2,1,0} ;  /* 0x0000003f0000791a */ /* 0x000fc80000000000 */
[----:B------:R-:W5:Y:S02]  /*1020*/  CCTL.E.C.LDCU.IV.DEEP [UR20] ;  /* 0x0000000014007540 */ /* 0x000f640009c08000 */
[----:B-----5:R3:W-:Y:S01]  /*1030*/  UTMACCTL.IV [UR20] ;  /* 0x00000000140079b9 */ /* 0x0207e20008000000 */
[----:B------:R-:W-:Y:S01]  /*1040*/  NOP ;  /* 0x0000000000007918 */ /* 0x000fe20000000000 */
.L_x_34:
[----:B------:R-:W-:Y:S05]  /*1050*/  @P0 BRA `(.L_x_35) ;  /* 0x00000000000c0947 */ /* 0x000fea0003800000 */
[----:B------:R0:W-:Y:S01]  /*1060*/  UTMACMDFLUSH ;  /* 0x00000000000079b7 */ /* 0x0001e20000000000 */
[----:B------:R-:W-:Y:S05]  /*1070*/  @P0 BRA `(.L_x_35) ;  /* 0x0000000000040947 */ /* 0x000fea0003800000 */
[----:B------:R-:W-:-:S04]  /*1080*/  DEPBAR.LE SB0, 0x0 ;  /* 0x000080000000791a */ /* 0x000fc80000000000 */
.L_x_35:
[----:B------:R-:W-:Y:S05]  /*1090*/  WARPSYNC.ALL ;  /* 0x0000000000007948 */ /* 0x000fea0003800000 */
[----:B------:R-:W-:Y:S01]  /*10a0*/  NOP ;  /* 0x0000000000007918 */ /* 0x000fe20000000000 */
[----:B----4-:R-:W-:Y:S06]  /*10b0*/  BAR.SYNC.DEFER_BLOCKING 0x0 ;  /* 0x0000000000007b1d */ /* 0x010fec0000010000 */
[----:B------:R-:W-:Y:S02]  /*10c0*/  BSSY.RECONVERGENT B2, `(.L_x_36) ;  /* 0x000000b000027945 */ /* 0x000fe40003800200 */
[----:B------:R-:W-:Y:S06]  /*10d0*/  BAR.SYNC.DEFER_BLOCKING 0x0 ;  /* 0x0000000000007b1d */ /* 0x000fec0000010000 */
[----:B------:R4:W-:Y:S01]  /*10e0*/  @!P0 STS [R11], RZ ;  /* 0x000000ff0b008388 */ /* 0x0009e20000000800 */
[----:B------:R-:W-:Y:S01]  /*10f0*/  NOP ;  /* 0x0000000000007918 */ /* 0x000fe20000000000 */
[----:B------:R-:W-:Y:S05]  /*1100*/  @P3 BRA `(.L_x_37) ;  /* 0x0000000000183947 */ /* 0x000fea0003800000 */
[----:B---3-5:R-:W3:Y:S01]  /*1110*/  LDS R2, [UR8+0x8] ;  /* 0x00000808ff027984 */ /* 0x028ee20008000800 */
[----:B------:R-:W5:Y:S01]  /*1120*/  LDC.64 R6, c[0x0][0x390] ;  /* 0x0000e400ff067b82 */ /* 0x000f620000000a00 */
[----:B------:R-:W-:Y:S02]  /*1130*/  IMAD.MOV.U32 R3, RZ, RZ, 0x70 ;  /* 0x00000070ff037424 */ /* 0x000fe400078e00ff */
[----:B-----5:R5:W-:Y:S03]  /*1140*/  STS.64 [UR8], R6 ;  /* 0x00000006ff007988 */ /* 0x020be60008000a08 */
[----:B---3--:R-:W-:-:S05]  /*1150*/  LOP3.LUT R2, R2, 0x10, R3, 0xd8, !PT ;  /* 0x0000001002027812 */ /* 0x008fca00078ed803 */
[----:B------:R5:W-:Y:S02]  /*1160*/  STS [UR8+0x8], R2 ;  /* 0x00000802ff007988 */ /* 0x000be40008000808 */
.L_x_37:
[----:B---3--:R-:W-:Y:S05]  /*1170*/  BSYNC.RECONVERGENT B2 ;  /* 0x0000000000027941 */ /* 0x008fea0003800200 */
.L_x_36:
[----:B------:R-:W-:Y:S04]  /*1180*/  BSSY.RECONVERGENT B3, `(.L_x_38) ;  /* 0x0000011000037945 */ /* 0x000fe80003800200 */
[----:B------:R-:W-:Y:S04]  /*1190*/  BSSY.RELIABLE B2, `(.L_x_39) ;  /* 0x000000e000027945 */ /* 0x000fe80003800100 */
[----:B------:R-:W-:Y:S05]  /*11a0*/  @P3 BRA `(.L_x_40) ;  /* 0x0000000000243947 */ /* 0x000fea0003800000 */
[----:B-----5:R-:W3:Y:S01]  /*11b0*/  LDS R2, [UR8+0x34] ;  /* 0x00003408ff027984 */ /* 0x020ee20008000800 */
[----:B------:R-:W-:-:S05]  /*11c0*/  IMAD.MOV.U32 R3, RZ, RZ, 0x3f000000 ;  /* 0x3f000000ff037424 */ /* 0x000fca00078e00ff */
[----:B---3--:R-:W-:-:S05]  /*11d0*/  LOP3.LUT R2, R2, 0xff000000, R3, 0xb8, !PT ;  /* 0xff00000002027812 */ /* 0x008fca00078eb803 */
[----:B------:R3:W-:Y:S01]  /*11e0*/  STS [UR8+0x34], R2 ;  /* 0x00003402ff007988 */ /* 0x0007e20008000808 */
[----:B------:R-:W-:Y:S05]  /*11f0*/  @P3 BRA `(.L_x_41) ;  /* 0x00000000001c3947 */ /* 0x000fea0003800000 */
[----:B---3--:R-:W3:Y:S01]  /*1200*/  LDS R2, [UR8+0x38] ;  /* 0x00003808ff027984 */ /* 0x008ee20008000800 */
[----:B------:R-:W-:-:S05]  /*1210*/  IMAD.MOV.U32 R3, RZ, RZ, 0x3f ;  /* 0x0000003fff037424 */ /* 0x000fca00078e00ff */
[----:B---3--:R-:W-:-:S05]  /*1220*/  LOP3.LUT R2, R2, 0xff, R3, 0xb8, !PT ;  /* 0x000000ff02027812 */ /* 0x008fca00078eb803 */
[----:B------:R3:W-:Y:S02]  /*1230*/  STS [UR8+0x38], R2 ;  /* 0x00003802ff007988 */ /* 0x0007e40008000808 */
.L_x_40:
[----:B------:R-:W-:Y:S05]  /*1240*/  @P3 BREAK.RELIABLE B2 ;  /* 0x0000000000023942 */ /* 0x000fea0003800100 */
[----:B------:R-:W-:Y:S05]  /*1250*/  @P3 BRA `(.L_x_42) ;  /* 0x00000000000c3947 */ /* 0x000fea0003800000 */
[----:B------:R2:W-:Y:S02]  /*1260*/  STS [UR8+0x20], R5 ;  /* 0x00002005ff007988 */ /* 0x0005e40008000808 */
.L_x_41:
[----:B------:R-:W-:Y:S05]  /*1270*/  BSYNC.RELIABLE B2 ;  /* 0x0000000000027941 */ /* 0x000fea0003800100 */
.L_x_39:
[----:B------:R2:W-:Y:S02]  /*1280*/  @!P3 STS [UR8+0x24], R4 ;  /* 0x00002404ff00b988 */ /* 0x0005e40008000808 */
.L_x_42:
[----:B------:R-:W-:Y:S05]  /*1290*/  BSYNC.RECONVERGENT B3 ;  /* 0x0000000000037941 */ /* 0x000fea0003800200 */
.L_x_38:
[----:B------:R-:W-:Y:S05]  /*12a0*/  WARPSYNC.ALL ;  /* 0x0000000000007948 */ /* 0x000fea0003800000 */
[----:B------:R-:W-:Y:S01]  /*12b0*/  NOP ;  /* 0x0000000000007918 */ /* 0x000fe20000000000 */
[----:B------:R-:W-:Y:S04]  /*12c0*/  BSSY.RECONVERGENT B3, `(.L_x_43) ;  /* 0x000000e000037945 */ /* 0x000fe80003800200 */
[----:B------:R-:W-:Y:S05]  /*12d0*/  @P3 BRA `(.L_x_44) ;  /* 0x0000000000303947 */ /* 0x000fea0003800000 */
[----:B------:R-:W2:Y:S02]  /*12e0*/  LDS R3, [UR8+0x34] ;  /* 0x00003408ff037984 */ /* 0x000ea40008000800 */
[----:B--2---:R-:W2:Y:S02]  /*12f0*/  LDC.64 R4, c[0x0][0x3b8] ;  /* 0x0000ee00ff047b82 */ /* 0x004ea40000000a00 */
[----:B---3-5:R-:W3:Y:S01]  /*1300*/  LDS R2, [UR8+0x1c] ;  /* 0x00001c08ff027984 */ /* 0x028ee20008000800 */
[C---:B--2---:R-:W-:Y:S01]  /*1310*/  SHF.L.U64.HI R5, R4.reuse, 0x1, R5 ;  /* 0x0000000104057819 */ /* 0x044fe20000010205 */
[----:B------:R-:W-:-:S03]  /*1320*/  IMAD.SHL.U32 R4, R4, 0x2, RZ ;  /* 0x0000000204047824 */ /* 0x000fc600078e00ff */
[--C-:B------:R-:W-:Y:S02]  /*1330*/  SHF.R.U32.HI R7, RZ, 0x4, R5.reuse ;  /* 0x00000004ff077819 */ /* 0x100fe40000011605 */
[----:B------:R-:W-:-:S05]  /*1340*/  SHF.R.U64 R4, R4, 0x4, R5 ;  /* 0x0000000404047819 */ /* 0x000fca0000001205 */
[----:B------:R2:W-:Y:S01]  /*1350*/  STS [UR8+0xc], R4 ;  /* 0x00000c04ff007988 */ /* 0x0005e20008000808 */
[----:B------:R-:W-:Y:S02]  /*1360*/  LOP3.LUT R3, R3, 0x7, RZ, 0xb8, !PT ;  /* 0x0000000703037812 */ /* 0x000fe400078eb8ff */
[----:B---3--:R-:W-:-:S03]  /*1370*/  LOP3.LUT R2, R2, 0xf, R7, 0xb8, !PT ;  /* 0x0000000f02027812 */ /* 0x008fc600078eb807 */
[----:B------:R2:W-:Y:S04]  /*1380*/  STS [UR8+0x34], R3 ;  /* 0x00003403ff007988 */ /* 0x0005e80008000808 */
[----:B------:R2:W-:Y:S02]  /*1390*/  STS [UR8+0x1c], R2 ;  /* 0x00001c02ff007988 */ /* 0x0005e40008000808 */
.L_x_44:
[----:B------:R-:W-:Y:S05]  /*13a0*/  BSYNC.RECONVERGENT B3 ;  /* 0x0000000000037941 */ /* 0x000fea0003800200 */
.L_x_43:
[----:B------:R-:W-:Y:S04]  /*13b0*/  BSSY.RECONVERGENT B4, `(.L_x_45) ;  /* 0x000001a000047945 */ /* 0x000fe80003800200 */
[----:B------:R-:W-:Y:S04]  /*13c0*/  BSSY.RELIABLE B3, `(.L_x_46) ;  /* 0x0000015000037945 */ /* 0x000fe80003800100 */
[----:B------:R-:W-:Y:S05]  /*13d0*/  @P3 BRA `(.L_x_47) ;  /* 0x0000000000203947 */ /* 0x000fea0003800000 */
[----:B--23-5:R-:W2:Y:S02]  /*13e0*/  LDS R2, [UR8+0x34] ;  /* 0x00003408ff027984 */ /* 0x02cea40008000800 */
[----:B--2---:R-:W-:-:S05]  /*13f0*/  LOP3.LUT R2, R2, 0x38, RZ, 0xb8, !PT ;  /* 0x0000003802027812 */ /* 0x004fca00078eb8ff */
[----:B------:R2:W-:Y:S01]  /*1400*/  STS [UR8+0x34], R2 ;  /* 0x00003402ff007988 */ /* 0x0005e20008000808 */
[----:B------:R-:W-:Y:S05]  /*1410*/  @P3 BRA `(.L_x_48) ;  /* 0x0000000000203947 */ /* 0x000fea0003800000 */
[----:B--2---:R-:W2:Y:S01]  /*1420*/  LDS R2, [UR8+0x8] ;  /* 0x00000808ff027984 */ /* 0x004ea20008000800 */
[----:B------:R-:W-:-:S05]  /*1430*/  IMAD.MOV.U32 R3, RZ, RZ, 0x780 ;  /* 0x00000780ff037424 */ /* 0x000fca00078e00ff */
[----:B--2---:R-:W-:-:S05]  /*1440*/  LOP3.LUT R2, R2, 0x300, R3, 0xd8, !PT ;  /* 0x0000030002027812 */ /* 0x004fca00078ed803 */
[----:B------:R2:W-:Y:S02]  /*1450*/  STS [UR8+0x8], R2 ;  /* 0x00000802ff007988 */ /* 0x0005e40008000808 */
.L_x_47:
[----:B------:R-:W-:Y:S05]  /*1460*/  @P3 BRA `(.L_x_49) ;  /* 0x0000000000283947 */ /* 0x000fea0003800000 */
[----:B--23-5:R-:W2:Y:S02]  /*1470*/  LDS R2, [UR8+0x8] ;  /* 0x00000808ff027984 */ /* 0x02cea40008000800 */
[----:B--2---:R-:W-:-:S05]  /*1480*/  LOP3.LUT R2, R2, 0x1800, RZ, 0xb8, !PT ;  /* 0x0000180002027812 */ /* 0x004fca00078eb8ff */
[----:B------:R3:W-:Y:S02]  /*1490*/  STS [UR8+0x8], R2 ;  /* 0x00000802ff007988 */ /* 0x0007e40008000808 */
.L_x_48:
[----:B------:R-:W-:Y:S05]  /*14a0*/  @P3 BREAK.RELIABLE B3 ;  /* 0x0000000000033942 */ /* 0x000fea0003800100 */
[----:B------:R-:W-:Y:S05]  /*14b0*/  @P3 BRA `(.L_x_50) ;  /* 0x0000000000243947 */ /* 0x000fea0003800000 */
[----:B--23--:R-:W2:Y:S01]  /*14c0*/  LDS R2, [UR8+0x8] ;  /* 0x00000808ff027984 */ /* 0x00cea20008000800 */
[----:B------:R-:W-:-:S05]  /*14d0*/  IMAD.MOV.U32 R3, RZ, RZ, 0x6000 ;  /* 0x00006000ff037424 */ /* 0x000fca00078e00ff */
[----:B--2---:R-:W-:-:S04]  /*14e0*/  LOP3.LUT R2, R2, 0x6000, R3, 0xd8, !PT ;  /* 0x0000600002027812 */ /* 0x004fc800078ed803 */
[----:B------:R-:W-:-:S05]  /*14f0*/  LOP3.LUT R2, R2, 0x400000, RZ, 0xb8, !PT ;  /* 0x0040000002027812 */ /* 0x000fca00078eb8ff */
[----:B------:R2:W-:Y:S02]  /*1500*/  STS [UR8+0x8], R2 ;  /* 0x00000802ff007988 */ /* 0x0005e40008000808 */
.L_x_49:
[----:B------:R-:W-:Y:S05]  /*1510*/  BSYNC.RELIABLE B3 ;  /* 0x0000000000037941 */ /* 0x000fea0003800100 */
.L_x_46:
[----:B--23-5:R-:W2:Y:S02]  /*1520*/  @!P3 LDS R2, [UR8+0x8] ;  /* 0x00000808ff02b984 */ /* 0x02cea40008000800 */
[----:B--2---:R-:W-:-:S05]  /*1530*/  @!P3 LOP3.LUT R2, R2, 0x8000, RZ, 0xb8, !PT ;  /* 0x000080000202b812 */ /* 0x004fca00078eb8ff */
[----:B------:R5:W-:Y:S02]  /*1540*/  @!P3 STS [UR8+0x8], R2 ;  /* 0x00000802ff00b988 */ /* 0x000be40008000808 */
.L_x_50:
[----:B------:R-:W-:Y:S05]  /*1550*/  BSYNC.RECONVERGENT B4 ;  /* 0x0000000000047941 */ /* 0x000fea0003800200 */
.L_x_45:
[----:B------:R-:W-:Y:S05]  /*1560*/  WARPSYNC.ALL ;  /* 0x0000000000007948 */ /* 0x000fea0003800000 */
[----:B------:R-:W-:Y:S01]  /*1570*/  NOP ;  /* 0x0000000000007918 */ /* 0x000fe20000000000 */
[----:B------:R-:W-:-:S04]  /*1580*/  UIADD3 UR4, UPT, UPT, UR4, 0x100, URZ ;  /* 0x0000010004047890 */ /* 0x000fc8000fffe0ff */
[----:B------:R-:W-:-:S04]  /*1590*/  UIADD3 UR10, UP0, UPT, UR4, UR10, URZ ;  /* 0x0000000a040a7290 */ /* 0x000fc8000ff1e0ff */
[----:B------:R-:W-:Y:S01]  /*15a0*/  ULEA.HI.X.SX32 UR11, UR4, UR11, 0x1, UP0 ;  /* 0x0000000b040b7291 */ /* 0x000fe200080f0eff */
[----:B------:R-:W-:Y:S11]  /*15b0*/  @P0 BRA `(.L_x_51) ;  /* 0x0000000000300947 */ /* 0x000ff60003800000 */
[----:B--23-5:R-:W2:Y:S01]  /*15c0*/  S2R R2, SR_LANEID ;  /* 0x0000000000027919 */ /* 0x02cea20000000000 */
[----:B------:R-:W-:Y:S05]  /*15d0*/  WARPSYNC.ALL ;  /* 0x0000000000007948 */ /* 0x000fea0003800000 */
[----:B------:R-:W-:Y:S01]  /*15e0*/  NOP ;  /* 0x0000000000007918 */ /* 0x000fe20000000000 */
[----:B--2---:R-:W-:-:S05]  /*15f0*/  IMAD.SHL.U32 R4, R2, 0x4, RZ ;  /* 0x0000000402047824 */ /* 0x004fca00078e00ff */
[----:B------:R-:W2:Y:S01]  /*1600*/  LDS R5, [R4+UR8] ;  /* 0x0000000804057984 */ /* 0x000ea20008000800 */
[----:B------:R-:W-:-:S05]  /*1610*/  IADD3 R2, P1, PT, R4, UR10, RZ ;  /* 0x0000000a04027c10 */ /* 0x000fca000ff3e0ff */
[----:B------:R-:W-:-:S05]  /*1620*/  IMAD.X R3, RZ, RZ, UR11, P1 ;  /* 0x0000000bff037e24 */ /* 0x000fca00088e06ff */
[----:B--2---:R2:W3:Y:S01]  /*1630*/  ATOMG.E.EXCH.STRONG.GPU PT, RZ, [R2], R5 ;  /* 0x0000000502ff73a8 */ /* 0x0044e200041ee100 */
[----:B------:R-:W-:-:S04]  /*1640*/  DEPBAR {5,4,3,2,1,0} ;  /* 0x0000003f0000791a */ /* 0x000fc80000000000 */
[----:B------:R-:W5:Y:S02]  /*1650*/  CCTL.E.C.LDCU.IV.DEEP [UR10] ;  /* 0x000000000a007540 */ /* 0x000f640009c08000 */
[----:B-----5:R2:W-:Y:S01]  /*1660*/  UTMACCTL.IV [UR10] ;  /* 0x000000000a0079b9 */ /* 0x0205e20008000000 */
[----:B------:R-:W-:Y:S01]  /*1670*/  NOP ;  /* 0x0000000000007918 */ /* 0x000fe20000000000 */
.L_x_51:
[----:B------:R-:W-:Y:S05]  /*1680*/  @P0 BRA `(.L_x_52) ;  /* 0x00000000000c0947 */ /* 0x000fea0003800000 */
[----:B------:R0:W-:Y:S01]  /*1690*/  UTMACMDFLUSH ;  /* 0x00000000000079b7 */ /* 0x0001e20000000000 */
[----:B------:R-:W-:Y:S05]  /*16a0*/  @P0 BRA `(.L_x_52) ;  /* 0x0000000000040947 */ /* 0x000fea0003800000 */
[----:B------:R-:W-:-:S04]  /*16b0*/  DEPBAR.LE SB0, 0x0 ;  /* 0x000080000000791a */ /* 0x000fc80000000000 */
.L_x_52:
[----:B------:R-:W-:Y:S05]  /*16c0*/  WARPSYNC.ALL ;  /* 0x0000000000007948 */ /* 0x000fea0003800000 */
[----:B------:R-:W-:Y:S01]  /*16d0*/  NOP ;  /* 0x0000000000007918 */ /* 0x000fe20000000000 */
[----:B---3--:R-:W-:Y:S01]  /*16e0*/  BAR.SYNC.DEFER_BLOCKING 0x0 ;  /* 0x0000000000007b1d */ /* 0x008fe20000010000 */
[----:B--2--5:R-:W-:Y:S01]  /*16f0*/  SHF.R.U32.HI R2, RZ, 0x5, R0 ;  /* 0x00000005ff027819 */ /* 0x024fe20000011600 */
[----:B------:R-:W-:-:S03]  /*1700*/  USHF.L.U32 UR9, UR9, 0x8, URZ ;  /* 0x0000000809097899 */ /* 0x000fc600080006ff */
[----:B------:R-:W-:Y:S01]  /*1710*/  R2UR UR12, R2 ;  /* 0x00000000020c72ca */ /* 0x000fe200000e0000 */
[----:B------:R-:W-:Y:S01]  /*1720*/  VOTEU.ALL UP0, P3 ;  /* 0x0000000000ff7886 */ /* 0x000fe20001800000 */
[----:B------:R-:W-:Y:S01]  /*1730*/  UMOV UR4, 0x1 ;  /* 0x0000000100047882 */ /* 0x000fe20000000000 */
[----:B------:R-:W-:Y:S01]  /*1740*/  VOTEU.ALL UP1, P3 ;  /* 0x0000000000ff7886 */ /* 0x000fe20001820000 */
[----:B------:R-:W-:Y:S02]  /*1750*/  BSSY.RECONVERGENT B4, `(.L_x_53) ;  /* 0x0000018000047945 */ /* 0x000fe40003800200 */
[----:B------:R-:W-:-:S04]  /*1760*/  @!UP0 UIADD3 UR6, UPT, UPT, -UR4, 0x100000, URZ ;  /* 0x0010000004068890 */ /* 0x000fc8000fffe1ff */
[----:B------:R-:W-:Y:S02]  /*1770*/  @!UP0 USHF.L.U32 UR7, UR6, 0xb, URZ ;  /* 0x0000000b06078899 */ /* 0x000fe400080006ff */
[----:B------:R-:W-:Y:S02]  /*1780*/  @!UP0 USHF.L.U32 UR6, UR6, 0x1, URZ ;  /* 0x0000000106068899 */ /* 0x000fe400080006ff */
[----:B------:R-:W-:-:S04]  /*1790*/  @!UP0 UIADD3 UR4, UPT, UPT, -UR4, 0x100000, URZ ;  /* 0x0010000004048890 */ /* 0x000fc8000fffe1ff */
[----:B------:R-:W-:Y:S02]  /*17a0*/  @!UP0 USHF.L.U32 UR5, UR4, 0xb, URZ ;  /* 0x0000000b04058899 */ /* 0x000fe400080006ff */
[----:B------:R-:W-:Y:S01]  /*17b0*/  @!UP0 USHF.L.U32 UR4, UR4, 0x1, URZ ;  /* 0x0000000104048899 */ /* 0x000fe200080006ff */
[----:B------:R-:W-:Y:S01]  /*17c0*/  VOTEU.ALL UP0, P3 ;  /* 0x0000000000ff7886 */ /* 0x000fe20001800000 */
[----:B------:R-:W2:Y:S04]  /*17d0*/  FENCE.VIEW.ASYNC.S ;  /* 0x00000000000073c6 */ /* 0x000ea80000000000 */
[----:B--2---:R2:W3:Y:S06]  /*17e0*/  @!UP0 SYNCS.EXCH.64 URZ, [UR8+0x1e000], UR6 ;  /* 0x01e0000608ff85b2 */ /* 0x0044ec0008000100 */
[----:B------:R2:W3:Y:S02]  /*17f0*/  @!UP1 SYNCS.EXCH.64 URZ, [UR8+0x1e020], UR4 ;  /* 0x01e0200408ff95b2 */ /* 0x0004e40008000100 */
[----:B---3--:R-:W-:Y:S06]  /*1800*/  BAR.SYNC.DEFER_BLOCKING 0x0 ;  /* 0x0000000000007b1d */ /* 0x008fec0000010000 */
[----:B------:R-:W-:Y:S05]  /*1810*/  @P3 BRA `(.L_x_54) ;  /* 0x00000000002c3947 */ /* 0x000fea0003800000 */
[----:B--2---:R-:W-:Y:S02]  /*1820*/  UMOV UR4, 0x1 ;  /* 0x0000000100047882 */ /* 0x004fe40000000000 */
[----:B------:R-:W-:-:S04]  /*1830*/  UIADD3 UR6, UPT, UPT, -UR4, 0x100000, URZ ;  /* 0x0010000004067890 */ /* 0x000fc8000fffe1ff */
[----:B------:R-:W-:Y:S02]  /*1840*/  USHF.L.U32 UR7, UR6, 0xb, URZ ;  /* 0x0000000b06077899 */ /* 0x000fe400080006ff */
[----:B------:R-:W-:Y:S02]  /*1850*/  USHF.L.U32 UR6, UR6, 0x1, URZ ;  /* 0x0000000106067899 */ /* 0x000fe400080006ff */
[----:B------:R-:W-:-:S04]  /*1860*/  UIADD3 UR4, UPT, UPT, -UR4, 0x100000, URZ ;  /* 0x0010000004047890 */ /* 0x000fc8000fffe1ff */
[----:B------:R-:W-:Y:S02]  /*1870*/  USHF.L.U32 UR5, UR4, 0xb, URZ ;  /* 0x0000000b04057899 */ /* 0x000fe400080006ff */
[----:B------:R-:W-:Y:S01]  /*1880*/  USHF.L.U32 UR4, UR4, 0x1, URZ ;  /* 0x0000000104047899 */ /* 0x000fe200080006ff */
[----:B------:R-:W2:Y:S03]  /*1890*/  FENCE.VIEW.ASYNC.S ;  /* 0x00000000000073c6 */ /* 0x000ea60000000000 */
[----:B--2---:R3:W5:Y:S08]  /*18a0*/  SYNCS.EXCH.64 URZ, [UR8+0x1e008], UR6 ;  /* 0x01e0080608ff75b2 */ /* 0x0047700008000100 */
[----:B------:R3:W2:Y:S02]  /*18b0*/  SYNCS.EXCH.64 URZ, [UR8+0x1e028], UR4 ;  /* 0x01e0280408ff75b2 */ /* 0x0006a40008000100 */
[----:B---3--:R-:W-:Y:S01]  /*18c0*/  NOP ;  /* 0x0000000000007918 */ /* 0x008fe20000000000 */
.L_x_54:
[----:B--2---:R-:W-:Y:S05]  /*18d0*/  BSYNC.RECONVERGENT B4 ;  /* 0x0000000000047941 */ /* 0x004fea0003800200 */
.L_x_53:
[----:B-----5:R-:W-:Y:S01]  /*18e0*/  BAR.SYNC.DEFER_BLOCKING 0x0 ;  /* 0x0000000000007b1d */ /* 0x020fe20000010000 */
[----:B------:R-:W-:Y:S01]  /*18f0*/  UIADD3 UR6, UPT, UPT, UR8, 0x1e020, URZ ;  /* 0x0001e02008067890 */ /* 0x000fe2000fffe0ff */
[----:B------:R-:W-:Y:S01]  /*1900*/  ISETP.GE.AND P0, PT, R10, 0x1, PT ;  /* 0x000000010a00780c */ /* 0x000fe20003f06270 */
[----:B------:R-:W-:-:S03]  /*1910*/  USHF.L.U32 UR7, UR13, 0x6, URZ ;  /* 0x000000060d077899 */ /* 0x000fc600080006ff */
[----:B------:R-:W-:Y:S04]  /*1920*/  BSSY.RECONVERGENT B4, `(.L_x_55) ;  /* 0x000000d000047945 */ /* 0x000fe80003800200 */
[----:B------:R-:W-:Y:S05]  /*1930*/  @P3 BRA `(.L_x_56) ;  /* 0x00000000002c3947 */ /* 0x000fea0003800000 */
[----:B------:R-:W-:Y:S02]  /*1940*/  UMOV UR4, 0x1 ;  /* 0x0000000100047882 */ /* 0x000fe40000000000 */
[----:B------:R-:W-:-:S04]  /*1950*/  UIADD3 UR14, UPT, UPT, -UR4, 0x100000, URZ ;  /* 0x00100000040e7890 */ /* 0x000fc8000fffe1ff */
[----:B------:R-:W-:Y:S02]  /*1960*/  USHF.L.U32 UR15, UR14, 0xb, URZ ;  /* 0x0000000b0e0f7899 */ /* 0x000fe400080006ff */
[----:B------:R-:W-:Y:S02]  /*1970*/  USHF.L.U32 UR14, UR14, 0x1, URZ ;  /* 0x000000010e0e7899 */ /* 0x000fe400080006ff */
[----:B------:R-:W-:-:S04]  /*1980*/  UIADD3 UR4, UPT, UPT, -UR4, 0x100000, URZ ;  /* 0x0010000004047890 */ /* 0x000fc8000fffe1ff */
[----:B------:R-:W-:Y:S02]  /*1990*/  USHF.L.U32 UR5, UR4, 0xb, URZ ;  /* 0x0000000b04057899 */ /* 0x000fe400080006ff */
[----:B------:R-:W-:Y:S01]  /*19a0*/  USHF.L.U32 UR4, UR4, 0x1, URZ ;  /* 0x0000000104047899 */ /* 0x000fe200080006ff */
[----:B------:R-:W2:Y:S03]  /*19b0*/  FENCE.VIEW.ASYNC.S ;  /* 0x00000000000073c6 */ /* 0x000ea60000000000 */
[----:B--2---:R2:W3:Y:S08]  /*19c0*/  SYNCS.EXCH.64 URZ, [UR8+0x1e010], UR14 ;  /* 0x01e0100e08ff75b2 */ /* 0x0044f00008000100 */
[----:B------:R2:W5:Y:S01]  /*19d0*/  SYNCS.EXCH.64 URZ, [UR8+0x1e030], UR4 ;  /* 0x01e0300408ff75b2 */ /* 0x0005620008000100 */
[----:B------:R-:W-:Y:S01]  /*19e0*/  NOP ;  /* 0x0000000000007918 */ /* 0x000fe20000000000 */
.L_x_56:
[----:B--2---:R-:W-:Y:S05]  /*19f0*/  BSYNC.RECONVERGENT B4 ;  /* 0x0000000000047941 */ /* 0x004fea0003800200 */
.L_x_55:
[----:B------:R-:W-:Y:S05]  /*1a00*/  @!P0 BRA `(.L_x_57) ;  /* 0x0000000800908947 */ /* 0x000fea0003800000 */
[----:B---3-5:R-:W-:Y:S01]  /*1a10*/  BAR.SYNC.DEFER_BLOCKING 0x0 ;  /* 0x0000000000007b1d */ /* 0x028fe20000010000 */
[----:B------:R-:W-:Y:S01]  /*1a20*/  ELECT P1, URZ, PT ;  /* 0x0000000000ff782f */ /* 0x000fe20003820000 */
[----:B------:R-:W-:Y:S01]  /*1a30*/  @!P3 IMAD.MOV.U32 R2, RZ, RZ, 0xa000 ;  /* 0x0000a000ff02b424 */ /* 0x000fe200078e00ff */
[----:B------:R-:W-:Y:S02]  /*1a40*/  UIADD3 UR16, UPT, UPT, UR8, 0x18000, URZ ;  /* 0x0001800008107890 */ /* 0x000fe4000fffe0ff */
[----:B------:R-:W-:Y:S01]  /*1a50*/  ISETP.LT.U32.AND P1, PT, R68, 0x20, P1 ;  /* 0x000000204400780c */ /* 0x000fe20000f21070 */
[----:B------:R-:W-:Y:S01]  /*1a60*/  UMOV UR19, UR7 ;  /* 0x0000000700137c82 */ /* 0x000fe20008000000 */
[----:B------:R-:W-:Y:S01]  /*1a70*/  ELECT P0, URZ, PT ;  /* 0x0000000000ff782f */ /* 0x000fe20003800000 */
[----:B------:R-:W-:-:S03]  /*1a80*/  ULOP3.LUT UR4, UR12, 0x3, URZ, 0xc0, !UPT ;  /* 0x000000030c047892 */ /* 0x000fc6000f8ec0ff */
[----:B------:R-:W-:Y:S01]  /*1a90*/  ISETP.LT.U32.AND P0, PT, R68, 0x80, P0 ;  /* 0x000000804400780c */ /* 0x000fe20000701070 */
[----:B------:R-:W-:Y:S02]  /*1aa0*/  ULEA UR28, UR4, UR8, 0xd ;  /* 0x00000008041c7291 */ /* 0x000fe4000f8e68ff */
[----:B------:R-:W-:-:S04]  /*1ab0*/  ULEA UR30, UR4, UR9, 0x6 ;  /* 0x00000009041e7291 */ /* 0x000fc8000f8e30ff */
[----:B------:R-:W-:Y:S01]  /*1ac0*/  VOTEU.ANY UP0, P1 ;  /* 0x0000000000ff7886 */ /* 0x000fe20000800100 */
[----:B------:R-:W-:-:S04]  /*1ad0*/  VOTEU.ANY UP2, P1 ;  /* 0x0000000000ff7886 */ /* 0x000fc80000840100 */
[----:B------:R-:W-:Y:S02]  /*1ae0*/  @UP0 UIADD3 UR17, UPT, UPT, UR8, 0x1e000, URZ ;  /* 0x0001e00008110890 */ /* 0x000fe4000fffe0ff */
[----:B------:R2:W-:Y:S01]  /*1af0*/  @!P3 SYNCS.ARRIVE.TRANS64 RZ, [UR8+0x1e000], R2 ;  /* 0x01e00002ffffb9a7 */ /* 0x0005e20008000008 */
[----:B------:R-:W-:Y:S01]  /*1b00*/  @UP0 UMOV UR18, URZ ;  /* 0x000000ff00120c82 */ /* 0x000fe20008000000 */
[----:B------:R-:W-:Y:S01]  /*1b10*/  BAR.SYNC.DEFER_BLOCKING 0x0 ;  /* 0x0000000000007b1d */ /* 0x000fe20000010000 */
[----:B------:R-:W-:-:S05]  /*1b20*/  UISETP.NE.U32.AND UP0, UPT, UR12, URZ, UPT ;  /* 0x000000ff0c00728c */ /* 0x000fca000bf05070 */
[----:B------:R-:W-:Y:S01]  /*1b30*/  VOTEU.ANY UP1, P0 ;  /* 0x0000000000ff7886 */ /* 0x000fe20000020100 */
[----:B------:R-:W-:-:S04]  /*1b40*/  VOTEU.ANY UP3, P0 ;  /* 0x0000000000ff7886 */ /* 0x000fc80000060100 */
[----:B------:R-:W-:Y:S01]  /*1b50*/  @UP1 UIADD3 UR29, UPT, UPT, UR8, 0x1e000, URZ ;  /* 0x0001e000081d1890 */ /* 0x000fe2000fffe0ff */
[----:B------:R-:W-:Y:S01]  /*1b60*/  @UP1 UMOV UR31, URZ ;  /* 0x000000ff001f1c82 */ /* 0x000fe20008000000 */
[----:B------:R2:W-:Y:S01]  /*1b70*/  @UP2 UTMALDG.2D [UR16], [UR22] ;  /* 0x00000010160025b4 */ /* 0x0005e20008008000 */
[----:B------:R3:W-:Y:S06]  /*1b80*/  MEMBAR.ALL.CTA ;  /* 0x0000000000007992 */ /* 0x0007ec0000008000 */
[----:B---3--:R-:W3:Y:S02]  /*1b90*/  FENCE.VIEW.ASYNC.S ;  /* 0x00000000000073c6 */ /* 0x008ee40000000000 */
[----:B---3--:R-:W-:Y:S06]  /*1ba0*/  BAR.SYNC.DEFER_BLOCKING 0x0 ;  /* 0x0000000000007b1d */ /* 0x008fec0000010000 */
[----:B------:R2:W-:Y:S02]  /*1bb0*/  @UP3 UTMALDG.2D [UR28], [UR20] ;  /* 0x0000001c140035b4 */ /* 0x0005e40008008000 */
[----:B------:R-:W-:Y:S06]  /*1bc0*/  BAR.SYNC.DEFER_BLOCKING 0x0 ;  /* 0x0000000000007b1d */ /* 0x000fec0000010000 */
[----:B------:R-:W3:Y:S02]  /*1bd0*/  SYNCS.PHASECHK.TRANS64.TRYWAIT P0, [UR8+0x1e000], RZ ;  /* 0x01e000ffff0075a7 */ /* 0x000ee40008001108 */
[----:B--23--:R-:W-:Y:S05]  /*1be0*/  @!P0 BRA `(.L_x_58) ;  /* 0x0000001000488947 */ /* 0x00cfea0003800000 */
.L_x_74:
[----:B------:R-:W-:Y:S05]  /*1bf0*/  BRA.U UP0, `(.L_x_59) ;  /* 0x0000000100787547 */ /* 0x000fea000b800000 */
[----:B------:R-:W-:Y:S02]  /*1c00*/  USHF.R.U32.HI UR14, URZ, 0x4, UR16 ;  /* 0x00000004ff0e7899 */ /* 0x000fe40008011610 */
[----:B------:R-:W-:Y:S02]  /*1c10*/  USHF.R.U32.HI UR13, URZ, 0x4, UR8 ;  /* 0x00000004ff0d7899 */ /* 0x000fe40008011608 */
[----:B------:R-:W-:Y:S02]  /*1c20*/  USGXT.U32 UR14, UR14, 0xe ;  /* 0x0000000e0e0e789a */ /* 0x000fe40008000000 */
[----:B------:R-:W-:Y:S02]  /*1c30*/  USGXT.U32 UR13, UR13, 0xe ;  /* 0x0000000e0d0d789a */ /* 0x000fe40008000000 */
[----:B------:R-:W-:Y:S02]  /*1c40*/  UIADD3 UR30, UP0, UPT, UR14, 0x2, URZ ;  /* 0x000000020e1e7890 */ /* 0x000fe4000ff1e0ff */
[----:B------:R-:W-:Y:S01]  /*1c50*/  UIADD3 UR32, UP1, UPT, UR13, 0x2000080, URZ ;  /* 0x020000800d207890 */ /* 0x000fe2000ff3e0ff */
[----:B------:R-:W-:Y:S01]  /*1c60*/  UMOV UR4, URZ ;  /* 0x000000ff00047c82 */ /* 0x000fe20008000000 */
[----:B------:R-:W-:Y:S01]  /*1c70*/  UMOV UR5, URZ ;  /* 0x000000ff00057c82 */ /* 0x000fe20008000000 */
[----:B------:R-:W-:-:S02]  /*1c80*/  UIADD3.X UR31, UPT, UPT, UR4, 0x40004040, URZ, UP0, !UPT ;  /* 0x40004040041f7890 */ /* 0x000fc400087fe4ff */
[----:B------:R-:W-:Y:S02]  /*1c90*/  UIADD3.X UR33, UPT, UPT, UR5, 0x40004040, URZ, UP1, !UPT ;  /* 0x4000404005217890 */ /* 0x000fe40008ffe4ff */
[----:B------:R-:W-:Y:S02]  /*1ca0*/  ULOP3.LUT UR4, UR13, 0x2000000, URZ, 0xfc, !UPT ;  /* 0x020000000d047892 */ /* 0x000fe4000f8efcff */
[----:B------:R-:W-:Y:S02]  /*1cb0*/  UIADD3.64 UR16, UPT, UPT, UR30, 0x2, URZ ;  /* 0x000000021e107897 */ /* 0x000fe4000fffe0ff */
[----:B------:R-:W-:Y:S02]  /*1cc0*/  UIADD3.64 UR18, UPT, UPT, UR32, 0x80, URZ ;  /* 0x0000008020127897 */ /* 0x000fe4000fffe0ff */
[----:B------:R-:W-:Y:S02]  /*1cd0*/  UIADD3.64 UR26, UPT, UPT, UR30, 0x4, URZ ;  /* 0x000000041e1a7897 */ /* 0x000fe4000fffe0ff */
[----:B------:R-:W-:Y:S01]  /*1ce0*/  UIADD3.64 UR28, UPT, UPT, UR32, 0x100, URZ ;  /* 0x00000100201c7897 */ /* 0x000fe2000fffe0ff */
[----:B------:R-:W-:Y:S01]  /*1cf0*/  UMOV UR34, 0x0 ;  /* 0x0000000000227882 */ /* 0x000fe20000000000 */
[----:B------:R-:W-:Y:S01]  /*1d00*/  UMOV UR35, 0x4410010 ;  /* 0x0441001000237882 */ /* 0x000fe20000000000 */
[----:B------:R-:W-:Y:S01]  /*1d10*/  UMOV UR15, 0x40004040 ;  /* 0x40004040000f7882 */ /* 0x000fe20000000000 */
[----:B------:R-:W-:Y:S01]  /*1d20*/  UMOV UR5, 0x40004040 ;  /* 0x4000404000057882 */ /* 0x000fe20000000000 */
[----:B------:R-:W-:Y:S01]  /*1d30*/  UMOV UR36, 0x0 ;  /* 0x0000000000247882 */ /* 0x000fe20000000000 */
[----:B------:R-:W-:Y:S01]  /*1d40*/  UMOV UR37, 0x4410010 ;  /* 0x0441001000257882 */ /* 0x000fe20000000000 */
[----:B------:R-:W-:Y:S01]  /*1d50*/  UMOV UR38, 0x0 ;  /* 0x0000000000267882 */ /* 0x000fe20000000000 */
[----:B------:R-:W-:Y:S01]  /*1d60*/  UMOV UR39, 0x4410010 ;  /* 0x0441001000277882 */ /* 0x000fe20000000000 */
[----:B------:R2:W-:Y:S01]  /*1d70*/  UTCHMMA gdesc[UR14], gdesc[UR4], tmem[UR24], tmem[UR34], idesc[UR35], !UPT ;  /* 0x00ff22040e0075ea */ /* 0x0005e2000f800018 */
[----:B------:R-:W-:Y:S01]  /*1d80*/  UMOV UR40, 0x0 ;  /* 0x0000000000287882 */ /* 0x000fe20000000000 */
[----:B------:R-:W-:Y:S01]  /*1d90*/  UMOV UR41, 0x4410010 ;  /* 0x0441001000297882 */ /* 0x000fe20000000000 */
[----:B------:R2:W-:Y:S01]  /*1da0*/  UTCHMMA gdesc[UR30], gdesc[UR32], tmem[UR24], tmem[UR36], idesc[UR37], UPT ;  /* 0x00ff24201e0075ea */ /* 0x0005e2000b800018 */
[----:B------:R2:W-:Y:S01]  /*1db0*/  UTCHMMA gdesc[UR16], gdesc[UR18], tmem[UR24], tmem[UR38], idesc[UR39], UPT ;  /* 0x00ff2612100075ea */ /* 0x0005e2000b800018 */
[----:B------:R2:W-:Y:S01]  /*1dc0*/  UTCHMMA gdesc[UR26], gdesc[UR28], tmem[UR24], tmem[UR40], idesc[UR41], UPT ;  /* 0x00ff281c1a0075ea */ /* 0x0005e2000b800018 */
[----:B------:R-:W-:Y:S01]  /*1dd0*/  NOP ;  /* 0x0000000000007918 */ /* 0x000fe20000000000 */
.L_x_59:
[----:B------:R-:W-:Y:S01]  /*1de0*/  ELECT P0, URZ, PT ;  /* 0x0000000000ff782f */ /* 0x000fe20003800000 */
[----:B--2---:R-:W-:Y:S01]  /*1df0*/  UMOV UR4, UR6 ;  /* 0x0000000600047c82 */ /* 0x004fe20008000000 */
[----:B------:R-:W-:Y:S02]  /*1e00*/  UMOV UR5, URZ ;  /* 0x000000ff00057c82 */ /* 0x000fe40008000000 */
[----:B------:R-:W-:-:S13]  /*1e10*/  ISETP.LT.U32.AND P0, PT, R68, 0x20, P0 ;  /* 0x000000204400780c */ /* 0x000fda0000701070 */
[----:B------:R-:W-:Y:S01]  /*1e20*/  VOTEU.ANY UP0, P0 ;  /* 0x0000000000ff7886 */ /* 0x000fe20000000100 */
[----:B------:R-:W-:Y:S01]  /*1e30*/  VOTEU.ANY UP1, P0 ;  /* 0x0000000000ff7886 */ /* 0x000fe20000020100 */
[----:B------:R-:W-:-:S03]  /*1e40*/  ISETP.GE.U32.AND P0, PT, R10, 0x41, PT ;  /* 0x000000410a00780c */ /* 0x000fc60003f06070 */
[----:B------:R-:W-:Y:S02]  /*1e50*/  @UP0 UMOV UR4, UR4 ;  /* 0x0000000400040c82 */ /* 0x000fe40008000000 */
[----:B------:R2:W-:Y:S01]  /*1e60*/  @UP1 UTCBAR [UR4], URZ ;  /* 0x000000ff040013e9 */ /* 0x0005e200080000ff */
[----:B------:R-:W-:Y:S06]  /*1e70*/  BAR.SYNC.DEFER_BLOCKING 0x0 ;  /* 0x0000000000007b1d */ /* 0x000fec0000010000 */
[----:B------:R-:W3:Y:S02]  /*1e80*/  SYNCS.PHASECHK.TRANS64.TRYWAIT P1, [UR8+0x1e020], RZ ;  /* 0x01e020ffff0075a7 */ /* 0x000ee40008021108 */
[----:B--23--:R-:W-:Y:S05]  /*1e90*/  @!P1 BRA `(.L_x_60) ;  /* 0x0000000c00a89947 */ /* 0x00cfea0003800000 */
.L_x_75:
[----:B------:R-:W-:Y:S01]  /*1ea0*/  IMAD.MOV.U32 R2, RZ, RZ, RZ ;  /* 0x000000ffff027224 */ /* 0x000fe200078e00ff */
[----:B------:R-:W-:Y:S06]  /*1eb0*/  @!P0 BRA `(.L_x_57) ;  /* 0x0000000400648947 */ /* 0x000fec0003800000 */
[----:B------:R-:W2:Y:S01]  /*1ec0*/  LDCU UR25, c[0x0][0x3a0] ;  /* 0x00007400ff1977ac */ /* 0x000ea20008000800 */
[----:B------:R-:W-:Y:S01]  /*1ed0*/  UMOV UR13, 0x1 ;  /* 0x00000001000d7882 */ /* 0x000fe20000000000 */
[----:B------:R-:W-:-:S05]  /*1ee0*/  UMOV UR6, 0x40 ;  /* 0x0000004000067882 */ /* 0x000fca0000000000 */
.L_x_64:
[----:B------:R-:W-:Y:S01]  /*1ef0*/  BAR.SYNC.DEFER_BLOCKING 0x0 ;  /* 0x0000000000007b1d */ /* 0x000fe20000010000 */
[----:B------:R-:W-:Y:S01]  /*1f00*/  ULEA UR17, UR13, UR8, 0x3 ;  /* 0x000000080d117291 */ /* 0x000fe2000f8e18ff */
[----:B------:R-:W-:Y:S01]  /*1f10*/  @!P3 IMAD.MOV.U32 R3, RZ, RZ, 0xa000 ;  /* 0x0000a000ff03b424 */ /* 0x000fe200078e00ff */
[----:B------:R-:W-:Y:S01]  /*1f20*/  ELECT P1, URZ, PT ;  /* 0x0000000000ff782f */ /* 0x000fe20003820000 */
[----:B------:R-:W-:-:S03]  /*1f30*/  ULEA UR4, UR13, UR8, 0xd ;  /* 0x000000080d047291 */ /* 0x000fc6000f8e68ff */
[----:B------:R-:W-:Y:S02]  /*1f40*/  ISETP.LT.U32.AND P1, PT, R68, 0x20, P1 ;  /* 0x000000204400780c */ /* 0x000fe40000f21070 */
[----:B------:R-:W-:Y:S01]  /*1f50*/  ELECT P0, URZ, PT ;  /* 0x0000000000ff782f */ /* 0x000fe20003800000 */
[----:B------:R-:W-:-:S03]  /*1f60*/  UIADD3 UR4, UPT, UPT, UR4, 0x18000, URZ ;  /* 0x0001800004047890 */ /* 0x000fc6000fffe0ff */
[----:B------:R-:W-:Y:S01]  /*1f70*/  ISETP.LT.U32.AND P0, PT, R68, 0x80, P0 ;  /* 0x000000804400780c */ /* 0x000fe20000701070 */
[----:B------:R-:W-:Y:S02]  /*1f80*/  ULEA UR14, UR13, UR8, 0xf ;  /* 0x000000080d0e7291 */ /* 0x000fe4000f8e78ff */
[----:B------:R-:W-:Y:S01]  /*1f90*/  ULOP3.LUT UR15, UR12, 0x3, URZ, 0xc0, !UPT ;  /* 0x000000030c0f7892 */ /* 0x000fe2000f8ec0ff */
[----:B------:R-:W-:-:S03]  /*1fa0*/  UMOV UR31, UR6 ;  /* 0x00000006001f7c82 */ /* 0x000fc60008000000 */
[----:B------:R-:W-:Y:S01]  /*1fb0*/  ULEA UR28, UR15, UR14, 0xd ;  /* 0x0000000e0f1c7291 */ /* 0x000fe2000f8e68ff */
[----:B------:R-:W-:Y:S01]  /*1fc0*/  VOTEU.ANY UP0, P1 ;  /* 0x0000000000ff7886 */ /* 0x000fe20000800100 */
[----:B------:R-:W-:Y:S01]  /*1fd0*/  ULEA UR30, UR15, UR9, 0x6 ;  /* 0x000000090f1e7291 */ /* 0x000fe2000f8e30ff */
[----:B------:R3:W-:Y:S03]  /*1fe0*/  @!P3 SYNCS.ARRIVE.TRANS64 RZ, [UR17+0x1e000], R3 ;  /* 0x01e00003ffffb9a7 */ /* 0x0007e60008000011 */
[----:B------:R-:W-:Y:S01]  /*1ff0*/  VOTEU.ANY UP1, P0 ;  /* 0x0000000000ff7886 */ /* 0x000fe20000020100 */
[----:B------:R-:W-:Y:S01]  /*2000*/  @UP0 UIADD3 UR5, UPT, UPT, UR17, 0x1e000, URZ ;  /* 0x0001e00011050890 */ /* 0x000fe2000fffe0ff */
[----:B------:R-:W-:Y:S01]  /*2010*/  VOTEU.ANY UP0, P1 ;  /* 0x0000000000ff7886 */ /* 0x000fe20000800100 */
[----:B------:R-:W-:Y:S02]  /*2020*/  BAR.SYNC.DEFER_BLOCKING 0x0 ;  /* 0x0000000000007b1d */ /* 0x000fe40000010000 */
[----:B------:R-:W-:Y:S01]  /*2030*/  @UP1 UIADD3 UR29, UPT, UPT, UR17, 0x1e000, URZ ;  /* 0x0001e000111d1890 */ /* 0x000fe2000fffe0ff */
[----:B---3--:R-:W-:-:S03]  /*2040*/  IMAD.U32 R3, R2, -0x80000000, RZ ;  /* 0x8000000002037824 */ /* 0x008fc600078e00ff */
[----:B------:R-:W-:Y:S01]  /*2050*/  VOTEU.ANY UP1, P0 ;  /* 0x0000000000ff7886 */ /* 0x000fe20000020100 */
[----:B------:R3:W-:Y:S01]  /*2060*/  @UP0 UTMALDG.2D [UR4], [UR22] ;  /* 0x00000004160005b4 */ /* 0x0007e20008008000 */
[----:B------:R-:W-:Y:S01]  /*2070*/  UISETP.NE.U32.AND UP0, UPT, UR12, URZ, UPT ;  /* 0x000000ff0c00728c */ /* 0x000fe2000bf05070 */
[----:B------:R5:W-:Y:S06]  /*2080*/  MEMBAR.ALL.CTA ;  /* 0x0000000000007992 */ /* 0x000bec0000008000 */
[----:B-----5:R-:W5:Y:S02]  /*2090*/  FENCE.VIEW.ASYNC.S ;  /* 0x00000000000073c6 */ /* 0x020f640000000000 */
[----:B-----5:R-:W-:Y:S06]  /*20a0*/  BAR.SYNC.DEFER_BLOCKING 0x0 ;  /* 0x0000000000007b1d */ /* 0x020fec0000010000 */
[----:B------:R3:W-:Y:S02]  /*20b0*/  @UP1 UTMALDG.2D [UR28], [UR20] ;  /* 0x0000001c140015b4 */ /* 0x0007e40008008000 */
[----:B------:R-:W-:Y:S06]  /*20c0*/  BAR.SYNC.DEFER_BLOCKING 0x0 ;  /* 0x0000000000007b1d */ /* 0x000fec0000010000 */
[----:B------:R-:W5:Y:S02]  /*20d0*/  SYNCS.PHASECHK.TRANS64.TRYWAIT P0, [UR17+0x1e000], R3 ;  /* 0x01e00003ff0075a7 */ /* 0x000f640008001111 */
[----:B---3-5:R-:W-:Y:S05]  /*20e0*/  @!P0 BRA `(.L_x_61) ;  /* 0x0000000c00208947 */ /* 0x028fea0003800000 */
.L_x_76:
        /* <DEDUP_REMOVED lines=11> */
[----:B------:R-:W-:Y:S02]  /*21a0*/  UIADD3 UR28, UP0, UPT, UR18, 0x2, URZ ;  /* 0x00000002121c7890 */ /* 0x000fe4000ff1e0ff */
[----:B------:R-:W-:Y:S02]  /*21b0*/  UIADD3 UR30, UP1, UPT, UR26, 0x80, URZ ;  /* 0x000000801a1e7890 */ /* 0x000fe4000ff3e0ff */
[----:B------:R-:W-:Y:S02]  /*21c0*/  UIADD3 UR32, UP2, UPT, UR18, 0x4, URZ ;  /* 0x0000000412207890 */ /* 0x000fe4000ff5e0ff */
[----:B------:R-:W-:Y:S02]  /*21d0*/  UIADD3 UR34, UP3, UPT, UR26, 0x100, URZ ;  /* 0x000001001a227890 */ /* 0x000fe4000ff7e0ff */
[----:B------:R-:W-:-:S02]  /*21e0*/  ULOP3.LUT UR4, UR15, 0x2000000, URZ, 0xfc, !UPT ;  /* 0x020000000f047892 */ /* 0x000fc4000f8efcff */
[----:B------:R-:W-:Y:S02]  /*21f0*/  UIADD3.X UR29, UPT, UPT, UR19, URZ, URZ, UP0, !UPT ;  /* 0x000000ff131d7290 */ /* 0x000fe400087fe4ff */
[----:B------:R-:W-:Y:S02]  /*2200*/  UIADD3.X UR31, UPT, UPT, UR27, URZ, URZ, UP1, !UPT ;  /* 0x000000ff1b1f7290 */ /* 0x000fe40008ffe4ff */
[----:B------:R-:W-:Y:S02]  /*2210*/  UIADD3.X UR33, UPT, UPT, UR19, URZ, URZ, UP2, !UPT ;  /* 0x000000ff13217290 */ /* 0x000fe400097fe4ff */
[----:B------:R-:W-:Y:S01]  /*2220*/  UIADD3.X UR35, UPT, UPT, UR27, URZ, URZ, UP3, !UPT ;  /* 0x000000ff1b237290 */ /* 0x000fe20009ffe4ff */
        /* <DEDUP_REMOVED lines=8> */
[----:B------:R3:W-:Y:S01]  /*22b0*/  UTCHMMA gdesc[UR14], gdesc[UR4], tmem[UR24], tmem[UR36], idesc[UR37], UPT ;  /* 0x00ff24040e0075ea */ /* 0x0007e2000b800018 */
[----:B------:R-:W-:Y:S01]  /*22c0*/  UMOV UR42, 0x0 ;  /* 0x00000000002a7882 */ /* 0x000fe20000000000 */
[----:B------:R-:W-:Y:S01]  /*22d0*/  UMOV UR43, 0x4410010 ;  /* 0x04410010002b7882 */ /* 0x000fe20000000000 */
[----:B------:R3:W-:Y:S01]  /*22e0*/  UTCHMMA gdesc[UR18], gdesc[UR26], tmem[UR24], tmem[UR38], idesc[UR39], UPT ;  /* 0x00ff261a120075ea */ /* 0x0007e2000b800018 */
[----:B------:R3:W-:Y:S01]  /*22f0*/  UTCHMMA gdesc[UR28], gdesc[UR30], tmem[UR24], tmem[UR40], idesc[UR41], UPT ;  /* 0x00ff281e1c0075ea */ /* 0x0007e2000b800018 */
[----:B------:R3:W-:Y:S01]  /*2300*/  UTCHMMA gdesc[UR32], gdesc[UR34], tmem[UR24], tmem[UR42], idesc[UR43], UPT ;  /* 0x00ff2a22200075ea */ /* 0x0007e2000b800018 */
[----:B------:R-:W-:Y:S01]  /*2310*/  NOP ;  /* 0x0000000000007918 */ /* 0x000fe20000000000 */
.L_x_62:
[----:B------:R-:W-:Y:S01]  /*2320*/  ELECT P0, URZ, PT ;  /* 0x0000000000ff782f */ /* 0x000fe20003800000 */
[----:B---3--:R-:W-:-:S03]  /*2330*/  UIADD3 UR4, UPT, UPT, UR17, 0x1e020, URZ ;  /* 0x0001e02011047890 */ /* 0x008fc6000fffe0ff */
[----:B------:R-:W-:Y:S01]  /*2340*/  ISETP.LT.U32.AND P0, PT, R68, 0x20, P0 ;  /* 0x000000204400780c */ /* 0x000fe20000701070 */
[----:B------:R-:W-:-:S12]  /*2350*/  UMOV UR5, URZ ;  /* 0x000000ff00057c82 */ /* 0x000fd80008000000 */
[----:B------:R-:W-:Y:S01]  /*2360*/  VOTEU.ANY UP0, P0 ;  /* 0x0000000000ff7886 */ /* 0x000fe20000000100 */
[----:B------:R-:W-:-:S04]  /*2370*/  VOTEU.ANY UP1, P0 ;  /* 0x0000000000ff7886 */ /* 0x000fc80000020100 */
[----:B------:R-:W-:Y:S02]  /*2380*/  @UP0 UMOV UR4, UR4 ;  /* 0x0000000400040c82 */ /* 0x000fe40008000000 */
[----:B------:R3:W-:Y:S01]  /*2390*/  @UP1 UTCBAR [UR4], URZ ;  /* 0x000000ff040013e9 */ /* 0x0007e200080000ff */
[----:B------:R-:W-:Y:S06]  /*23a0*/  BAR.SYNC.DEFER_BLOCKING 0x0 ;  /* 0x0000000000007b1d */ /* 0x000fec0000010000 */
[----:B------:R-:W5:Y:S02]  /*23b0*/  SYNCS.PHASECHK.TRANS64.TRYWAIT P0, [UR17+0x1e020], R3 ;  /* 0x01e02003ff0075a7 */ /* 0x000f640008001111 */
[----:B---3-5:R-:W-:Y:S05]  /*23c0*/  @!P0 BRA `(.L_x_63) ;  /* 0x0000000800748947 */ /* 0x028fea0003800000 */
.L_x_77:
[----:B------:R-:W-:Y:S02]  /*23d0*/  UIADD3 UR13, UPT, UPT, UR13, 0x1, URZ ;  /* 0x000000010d0d7890 */ /* 0x000fe4000fffe0ff */
[----:B------:R-:W-:Y:S02]  /*23e0*/  UIADD3 UR6, UPT, UPT, UR6, 0x40, URZ ;  /* 0x0000004006067890 */ /* 0x000fe4000fffe0ff */
[----:B------:R-:W-:-:S04]  /*23f0*/  UISETP.NE.U32.AND UP0, UPT, UR13, 0x3, UPT ;  /* 0x000000030d00788c */ /* 0x000fc8000bf05070 */
[----:B------:R-:W-:Y:S02]  /*2400*/  USEL UR13, UR13, URZ, UP0 ;  /* 0x000000ff0d0d7287 */ /* 0x000fe40008000000 */
[----:B------:R-:W-:Y:S02]  /*2410*/  USEL UR4, URZ, 0x1, UP0 ;  /* 0x00000001ff047887 */ /* 0x000fe40008000000 */
[----:B--2---:R-:W-:-:S04]  /*2420*/  UISETP.GE.AND UP0, UPT, UR6, UR25, UPT ;  /* 0x000000190600728c */ /* 0x004fc8000bf06270 */
[----:B------:R-:W-:-:S05]  /*2430*/  LOP3.LUT R2, R2, UR4, RZ, 0x3c, !PT ;  /* 0x0000000402027c12 */ /* 0x000fca000f8e3cff */
[----:B------:R-:W-:Y:S05]  /*2440*/  BRA.U !UP0, `(.L_x_64) ;  /* 0xfffffff908a87547 */ /* 0x000fea000b83ffff */
.L_x_57:
[----:B---3-5:R-:W-:Y:S06]  /*2450*/  BAR.SYNC.DEFER_BLOCKING 0x0 ;  /* 0x0000000000007b1d */ /* 0x028fec0000010000 */
[----:B------:R-:W-:Y:S04]  /*2460*/  BSSY.RECONVERGENT B4, `(.L_x_65) ;  /* 0x0000004000047945 */ /* 0x000fe80003800200 */
[----:B------:R-:W-:Y:S05]  /*2470*/  @P3 BRA `(.L_x_66) ;  /* 0x0000000000083947 */ /* 0x000fea0003800000 */
[----:B------:R-:W2:Y:S02]  /*2480*/  SYNCS.CCTL.IV [UR8+0x1e000] ;  /* 0x01e00000ff0079b1 */ /* 0x000ea40008000008 */
[----:B--2---:R-:W2:Y:S02]  /*2490*/  SYNCS.CCTL.IV [UR8+0x1e020] ;  /* 0x01e02000ff0079b1 */ /* 0x004ea40008000008 */
.L_x_66:
[----:B------:R-:W-:Y:S05]  /*24a0*/  BSYNC.RECONVERGENT B4 ;  /* 0x0000000000047941 */ /* 0x000fea0003800200 */
.L_x_65:
[----:B--2---:R-:W-:Y:S06]  /*24b0*/  BAR.SYNC.DEFER_BLOCKING 0x0 ;  /* 0x0000000000007b1d */ /* 0x004fec0000010000 */
[----:B------:R-:W-:Y:S04]  /*24c0*/  BSSY.RECONVERGENT B4, `(.L_x_67) ;  /* 0x0000004000047945 */ /* 0x000fe80003800200 */
[----:B------:R-:W-:Y:S05]  /*24d0*/  @P3 BRA `(.L_x_68) ;  /* 0x0000000000083947 */ /* 0x000fea0003800000 */
[----:B------:R-:W2:Y:S02]  /*24e0*/  SYNCS.CCTL.IV [UR8+0x1e008] ;  /* 0x01e00800ff0079b1 */ /* 0x000ea40008000008 */
[----:B--2---:R-:W2:Y:S02]  /*24f0*/  SYNCS.CCTL.IV [UR8+0x1e028] ;  /* 0x01e02800ff0079b1 */ /* 0x004ea40008000008 */
.L_x_68:
[----:B------:R-:W-:Y:S05]  /*2500*/  BSYNC.RECONVERGENT B4 ;  /* 0x0000000000047941 */ /* 0x000fea0003800200 */
.L_x_67:
[----:B--2---:R-:W-:Y:S06]  /*2510*/  BAR.SYNC.DEFER_BLOCKING 0x0 ;  /* 0x0000000000007b1d */ /* 0x004fec0000010000 */
[----:B------:R-:W-:Y:S04]  /*2520*/  BSSY.RECONVERGENT B4, `(.L_x_69) ;  /* 0x0000004000047945 */ /* 0x000fe80003800200 */
[----:B------:R-:W-:Y:S05]  /*2530*/  @P3 BRA `(.L_x_70) ;  /* 0x0000000000083947 */ /* 0x000fea0003800000 */
[----:B------:R-:W2:Y:S02]  /*2540*/  SYNCS.CCTL.IV [UR8+0x1e010] ;  /* 0x01e01000ff0079b1 */ /* 0x000ea40008000008 */
[----:B--2---:R-:W2:Y:S02]  /*2550*/  SYNCS.CCTL.IV [UR8+0x1e030] ;  /* 0x01e03000ff0079b1 */ /* 0x004ea40008000008 */
.L_x_70:
[----:B------:R-:W-:Y:S05]  /*2560*/  BSYNC.RECONVERGENT B4 ;  /* 0x0000000000047941 */ /* 0x000fea0003800200 */
.L_x_69:
[----:B------:R-:W-:Y:S01]  /*2570*/  ULOP3.LUT UR5, UR12, 0x3, URZ, 0xc0, !UPT ;  /* 0x000000030c057892 */ /* 0x000fe2000f8ec0ff */
[C---:B------:R-:W-:Y:S01]  /*2580*/  IMAD.SHL.U32 R4, R0.reuse, 0x80, RZ ;  /* 0x0000008000047824 */ /* 0x040fe200078e00ff */
[----:B------:R-:W-:Y:S01]  /*2590*/  USHF.L.U32 UR12, UR12, 0x5, URZ ;  /* 0x000000050c0c7899 */ /* 0x000fe200080006ff */
[C---:B------:R-:W-:Y:S01]  /*25a0*/  IMAD.SHL.U32 R2, R0.reuse, 0x40, RZ ;  /* 0x0000004000027824 */ /* 0x040fe200078e00ff */
[----:B------:R-:W-:Y:S01]  /*25b0*/  ULEA UR4, UR5, UR24, 0x15 ;  /* 0x0000001805047291 */ /* 0x000fe2000f8ea8ff */
[C---:B------:R-:W-:Y:S01]  /*25c0*/  IMAD.SHL.U32 R3, R0.reuse, 0x10, RZ ;  /* 0x0000001000037824 */ /* 0x040fe200078e00ff */
[----:B------:R-:W-:Y:S01]  /*25d0*/  ULOP3.LUT UR12, UR12, 0x80, URZ, 0xc0, !UPT ;  /* 0x000000800c0c7892 */ /* 0x000fe2000f8ec0ff */
[----:B------:R-:W-:Y:S01]  /*25e0*/  IMAD.SHL.U32 R0, R0, 0x200, RZ ;  /* 0x0000020000007824 */ /* 0x000fe200078e00ff */
[----:B------:R-:W-:Y:S02]  /*25f0*/  LOP3.LUT R5, R4, 0x4780, RZ, 0xc0, !PT ;  /* 0x0000478004057812 */ /* 0x000fe400078ec0ff */
[----:B------:R-:W-:-:S02]  /*2600*/  ELECT P0, URZ, PT ;  /* 0x0000000000ff782f */ /* 0x000fc40003800000 */
[----:B------:R-:W-:Y:S01]  /*2610*/  LOP3.LUT R2, R2, 0x1800, RZ, 0xc0, !PT ;  /* 0x0000180002027812 */ /* 0x000fe200078ec0ff */
[----:B------:R-:W-:Y:S01]  /*2620*/  UIADD3 UR4, UPT, UPT, UR4, UR12, URZ ;  /* 0x0000000c04047290 */ /* 0x000fe2000fffe0ff */
[----:B------:R-:W-:Y:S01]  /*2630*/  LOP3.LUT R5, R5, 0x2000, R0, 0xf8, !PT ;  /* 0x0000200005057812 */ /* 0x000fe200078ef800 */
[----:B------:R-:W-:Y:S01]  /*2640*/  UMOV UR6, UR7 ;  /* 0x0000000700067c82 */ /* 0x000fe20008000000 */
[----:B------:R-:W-:Y:S02]  /*2650*/  LOP3.LUT R2, R2, 0x70, R3, 0xf8, !PT ;  /* 0x0000007002027812 */ /* 0x000fe400078ef803 */
[----:B------:R-:W-:Y:S02]  /*2660*/  ISETP.LT.U32.AND P0, PT, R68, 0x80, P0 ;  /* 0x000000804400780c */ /* 0x000fe40000701070 */
[----:B------:R-:W-:Y:S02]  /*2670*/  LOP3.LUT R2, R5, R2, RZ, 0xfc, !PT ;  /* 0x0000000205027212 */ /* 0x000fe400078efcff */
[----:B----4-:R-:W-:Y:S01]  /*2680*/  LDTM.16dp32bit_t0_t15.x64 R4, tmem[UR4] ;  /* 0x00000004000479ee */ /* 0x010fe20008b00000 */
[----:B------:R-:W3:Y:S01]  /*2690*/  LDTM.16dp32bit_t16_t31.x64 R4, tmem[UR4+0x40] ;  /* 0x00004004000479ee */ /* 0x000ee20008b20000 */
[----:B------:R-:W-:Y:S01]  /*26a0*/  NOP ;  /* 0x0000000000007918 */ /* 0x000fe20000000000 */
[C---:B------:R-:W-:Y:S01]  /*26b0*/  LOP3.LUT R0, R2.reuse, 0x10, RZ, 0x3c, !PT ;  /* 0x0000001002007812 */ /* 0x040fe200078e3cff */
[----:B------:R-:W-:Y:S01]  /*26c0*/  ULEA UR4, UR5, UR8, 0xd ;  /* 0x0000000805047291 */ /* 0x000fe2000f8e68ff */
[----:B------:R-:W-:Y:S01]  /*26d0*/  LOP3.LUT R3, R2, 0x20, RZ, 0x3c, !PT ;  /* 0x0000002002037812 */ /* 0x000fe200078e3cff */
[----:B------:R-:W-:-:S03]  /*26e0*/  ULEA UR5, UR5, UR9, 0x6 ;  /* 0x0000000905057291 */ /* 0x000fc6000f8e30ff */
[----:B---3--:R-:W-:Y:S01]  /*26f0*/  VOTEU.ANY UP1, P0 ;  /* 0x0000000000ff7886 */ /* 0x008fe20000020100 */
[----:B------:R-:W-:Y:S01]  /*2700*/  VOTEU.ANY UP0, P0 ;  /* 0x0000000000ff7886 */ /* 0x000fe20000000100 */
[----:B------:R-:W-:Y:S02]  /*2710*/  F2FP.F16.F32.PACK_AB R4, R5, R4 ;  /* 0x000000040504723e */ /* 0x000fe400000000ff */
[----:B------:R-:W-:Y:S02]  /*2720*/  F2FP.F16.F32.PACK_AB R5, R7, R6 ;  /* 0x000000060705723e */ /* 0x000fe400000000ff */
[----:B------:R-:W-:Y:S02]  /*2730*/  F2FP.F16.F32.PACK_AB R12, R13, R12 ;  /* 0x0000000c0d0c723e */ /* 0x000fe400000000ff */
[----:B------:R-:W-:Y:S02]  /*2740*/  F2FP.F16.F32.PACK_AB R6, R9, R8 ;  /* 0x000000080906723e */ /* 0x000fe400000000ff */
[----:B------:R-:W-:-:S02]  /*2750*/  F2FP.F16.F32.PACK_AB R7, R11, R10 ;  /* 0x0000000a0b07723e */ /* 0x000fc400000000ff */
[----:B------:R-:W-:Y:S02]  /*2760*/  F2FP.F16.F32.PACK_AB R13, R15, R14 ;  /* 0x0000000e0f0d723e */ /* 0x000fe400000000ff */
[----:B------:R-:W-:Y:S01]  /*2770*/  F2FP.F16.F32.PACK_AB R20, R21, R20 ;  /* 0x000000141514723e */ /* 0x000fe200000000ff */
[----:B--2---:R2:W-:Y:S01]  /*2780*/  STS.128 [R2+UR8], R4 ;  /* 0x0000000402007988 */ /* 0x0045e20008000c08 */
[----:B------:R-:W-:Y:S02]  /*2790*/  F2FP.F16.F32.PACK_AB R14, R17, R16 ;  /* 0x00000010110e723e */ /* 0x000fe400000000ff */
[----:B------:R-:W-:Y:S02]  /*27a0*/  F2FP.F16.F32.PACK_AB R15, R19, R18 ;  /* 0x00000012130f723e */ /* 0x000fe400000000ff */
[----:B------:R-:W-:Y:S02]  /*27b0*/  F2FP.F16.F32.PACK_AB R21, R23, R22 ;  /* 0x000000161715723e */ /* 0x000fe400000000ff */
[----:B------:R-:W-:Y:S01]  /*27c0*/  F2FP.F16.F32.PACK_AB R28, R29, R28 ;  /* 0x0000001c1d1c723e */ /* 0x000fe200000000ff */
[----:B------:R2:W-:Y:S01]  /*27d0*/  STS.128 [R0+UR8], R12 ;  /* 0x0000000c00007988 */ /* 0x0005e20008000c08 */
[----:B------:R-:W-:-:S02]  /*27e0*/  F2FP.F16.F32.PACK_AB R22, R25, R24 ;  /* 0x000000181916723e */ /* 0x000fc400000000ff */
[----:B------:R-:W-:Y:S02]  /*27f0*/  F2FP.F16.F32.PACK_AB R23, R27, R26 ;  /* 0x0000001a1b17723e */ /* 0x000fe400000000ff */
[----:B------:R-:W-:Y:S02]  /*2800*/  F2FP.F16.F32.PACK_AB R29, R31, R30 ;  /* 0x0000001e1f1d723e */ /* 0x000fe400000000ff */
[----:B------:R-:W-:Y:S01]  /*2810*/  F2FP.F16.F32.PACK_AB R36, R37, R36 ;  /* 0x000000242524723e */ /* 0x000fe200000000ff */
[----:B------:R2:W-:Y:S01]  /*2820*/  STS.128 [R3+UR8], R20 ;  /* 0x0000001403007988 */ /* 0x0005e20008000c08 */
[----:B------:R-:W-:Y:S02]  /*2830*/  F2FP.F16.F32.PACK_AB R30, R33, R32 ;  /* 0x00000020211e723e */ /* 0x000fe400000000ff */
[----:B------:R-:W-:Y:S02]  /*2840*/  F2FP.F16.F32.PACK_AB R31, R35, R34 ;  /* 0x00000022231f723e */ /* 0x000fe400000000ff */
[----:B------:R-:W-:-:S02]  /*2850*/  F2FP.F16.F32.PACK_AB R37, R39, R38 ;  /* 0x000000262725723e */ /* 0x000fc400000000ff */
[----:B------:R-:W-:Y:S02]  /*2860*/  F2FP.F16.F32.PACK_AB R44, R45, R44 ;  /* 0x0000002c2d2c723e */ /* 0x000fe400000000ff */
[----:B------:R-:W-:Y:S02]  /*2870*/  LOP3.LUT R8, R2, 0x30, RZ, 0x3c, !PT ;  /* 0x0000003002087812 */ /* 0x000fe400078e3cff */
[----:B------:R-:W-:Y:S02]  /*2880*/  F2FP.F16.F32.PACK_AB R38, R41, R40 ;  /* 0x000000282926723e */ /* 0x000fe400000000ff */
[----:B------:R-:W-:Y:S01]  /*2890*/  F2FP.F16.F32.PACK_AB R39, R43, R42 ;  /* 0x0000002a2b27723e */ /* 0x000fe200000000ff */
[----:B------:R2:W-:Y:S01]  /*28a0*/  STS.128 [R8+UR8], R28 ;  /* 0x0000001c08007988 */ /* 0x0005e20008000c08 */
[----:B------:R-:W-:Y:S02]  /*28b0*/  F2FP.F16.F32.PACK_AB R45, R47, R46 ;  /* 0x0000002e2f2d723e */ /* 0x000fe400000000ff */
[----:B------:R-:W-:-:S02]  /*28c0*/  F2FP.F16.F32.PACK_AB R52, R53, R52 ;  /* 0x000000343534723e */ /* 0x000fc400000000ff */
[C---:B------:R-:W-:Y:S02]  /*28d0*/  LOP3.LUT R9, R2.reuse, 0x40, RZ, 0x3c, !PT ;  /* 0x0000004002097812 */ /* 0x040fe400078e3cff */
[----:B------:R-:W-:Y:S02]  /*28e0*/  F2FP.F16.F32.PACK_AB R46, R49, R48 ;  /* 0x00000030312e723e */ /* 0x000fe400000000ff */
[----:B------:R-:W-:Y:S01]  /*28f0*/  F2FP.F16.F32.PACK_AB R47, R51, R50 ;  /* 0x00000032332f723e */ /* 0x000fe200000000ff */
[----:B------:R2:W-:Y:S01]  /*2900*/  STS.128 [R9+UR8], R36 ;  /* 0x0000002409007988 */ /* 0x0005e20008000c08 */
[----:B------:R-:W-:Y:S02]  /*2910*/  F2FP.F16.F32.PACK_AB R53, R55, R54 ;  /* 0x000000363735723e */ /* 0x000fe400000000ff */
[----:B------:R-:W-:Y:S02]  /*2920*/  F2FP.F16.F32.PACK_AB R60, R61, R60 ;  /* 0x0000003c3d3c723e */ /* 0x000fe400000000ff */
[----:B------:R-:W-:-:S02]  /*2930*/  LOP3.LUT R10, R2, 0x50, RZ, 0x3c, !PT ;  /* 0x00000050020a7812 */ /* 0x000fc400078e3cff */
[----:B------:R-:W-:Y:S02]  /*2940*/  F2FP.F16.F32.PACK_AB R54, R57, R56 ;  /* 0x000000383936723e */ /* 0x000fe400000000ff */
[----:B------:R-:W-:Y:S01]  /*2950*/  F2FP.F16.F32.PACK_AB R55, R59, R58 ;  /* 0x0000003a3b37723e */ /* 0x000fe200000000ff */
[----:B------:R2:W-:Y:S01]  /*2960*/  STS.128 [R10+UR8], R44 ;  /* 0x0000002c0a007988 */ /* 0x0005e20008000c08 */
[----:B------:R-:W-:Y:S02]  /*2970*/  F2FP.F16.F32.PACK_AB R61, R63, R62 ;  /* 0x0000003e3f3d723e */ /* 0x000fe400000000ff */
[C---:B------:R-:W-:Y:S02]  /*2980*/  LOP3.LUT R11, R2.reuse, 0x60, RZ, 0x3c, !PT ;  /* 0x00000060020b7812 */ /* 0x040fe400078e3cff */
[----:B------:R-:W-:Y:S02]  /*2990*/  F2FP.F16.F32.PACK_AB R62, R65, R64 ;  /* 0x00000040413e723e */ /* 0x000fe400000000ff */
[----:B------:R-:W-:Y:S01]  /*29a0*/  F2FP.F16.F32.PACK_AB R63, R67, R66 ;  /* 0x00000042433f723e */ /* 0x000fe200000000ff */
[----:B------:R2:W-:Y:S01]  /*29b0*/  STS.128 [R11+UR8], R52 ;  /* 0x000000340b007988 */ /* 0x0005e20008000c08 */
[----:B------:R-:W-:-:S05]  /*29c0*/  LOP3.LUT R16, R2, 0x70, RZ, 0x3c, !PT ;  /* 0x0000007002107812 */ /* 0x000fca00078e3cff */
[----:B------:R2:W-:Y:S01]  /*29d0*/  STS.128 [R16+UR8], R60 ;  /* 0x0000003c10007988 */ /* 0x0005e20008000c08 */
[----:B------:R3:W-:Y:S06]  /*29e0*/  MEMBAR.ALL.CTA ;  /* 0x0000000000007992 */ /* 0x0007ec0000008000 */
[----:B---3--:R-:W3:Y:S02]  /*29f0*/  FENCE.VIEW.ASYNC.S ;  /* 0x00000000000073c6 */ /* 0x008ee40000000000 */
[----:B---3--:R-:W-:Y:S06]  /*2a00*/  BAR.SYNC.DEFER_BLOCKING 0x0 ;  /* 0x0000000000007b1d */ /* 0x008fec0000010000 */
[----:B------:R2:W-:Y:S01]  /*2a10*/  @UP1 UTMASTG.2D [UR4], [UR10] ;  /* 0x000000040a0013b5 */ /* 0x0005e20008008000 */
[----:B------:R0:W-:Y:S01]  /*2a20*/  UTMACMDFLUSH ;  /* 0x00000000000079b7 */ /* 0x0001e20000000000 */
[----:B------:R-:W-:-:S04]  /*2a30*/  DEPBAR.LE SB0, 0x0 ;  /* 0x000080000000791a */ /* 0x000fc80000000000 */
[----:B------:R-:W-:Y:S08]  /*2a40*/  BAR.SYNC.DEFER_BLOCKING 0x0 ;  /* 0x0000000000007b1d */ /* 0x000ff00000010000 */
[----:B------:R-:W-:Y:S06]  /*2a50*/  BAR.SYNC.DEFER_BLOCKING 0x0 ;  /* 0x0000000000007b1d */ /* 0x000fec0000010000 */
[----:B--2---:R-:W-:Y:S05]  /*2a60*/  @P2 BRA `(.L_x_71) ;  /* 0x0000000000a02947 */ /* 0x004fea0003800000 */
[----:B------:R-:W2:Y:S01]  /*2a70*/  S2UR UR5, SR_CgaCtaId ;  /* 0x00000000000579c3 */ /* 0x000ea20000008800 */
[----:B------:R-:W-:Y:S01]  /*2a80*/  NOP ;  /* 0x0000000000007918 */ /* 0x000fe20000000000 */
[----:B------:R-:W-:Y:S01]  /*2a90*/  UMOV UR4, 0x50 ;  /* 0x0000005000047882 */ /* 0x000fe20000000000 */
[----:B------:R-:W-:Y:S02]  /*2aa0*/  IMAD.U32 R0, RZ, RZ, UR24 ;  /* 0x00000018ff007e24 */ /* 0x000fe4000f8e00ff */
[----:B------:R-:W-:Y:S02]  /*2ab0*/  IMAD.MOV.U32 R3, RZ, RZ, 0xff ;  /* 0x000000ffff037424 */ /* 0x000fe400078e00ff */
[----:B------:R-:W-:Y:S01]  /*2ac0*/  IMAD.MOV.U32 R7, RZ, RZ, 0x1 ;  /* 0x00000001ff077424 */ /* 0x000fe200078e00ff */
[----:B------:R-:W-:-:S04]  /*2ad0*/  LOP3.LUT R0, R0, 0xffff, RZ, 0xc0, !PT ;  /* 0x0000ffff00007812 */ /* 0x000fc800078ec0ff */
[----:B------:R-:W-:-:S05]  /*2ae0*/  SHF.R.U32.HI R0, RZ, 0x5, R0 ;  /* 0x00000005ff007819 */ /* 0x000fca0000011600 */
[----:B------:R-:W-:Y:S01]  /*2af0*/  VIADD R2, R0, 0x10 ;  /* 0x0000001000027836 */ /* 0x000fe20000000000 */
[----:B------:R-:W-:Y:S01]  /*2b00*/  SHF.L.U32 R0, R3, R0, RZ ;  /* 0x0000000003007219 */ /* 0x000fe200000006ff */
[----:B--2---:R-:W-:-:S03]  /*2b10*/  ULEA UR6, UR5, UR4, 0x18 ;  /* 0x0000000405067291 */ /* 0x004fc6000f8ec0ff */
[----:B------:R-:W-:-:S04]  /*2b20*/  SHF.L.U32 R3, R7, R2, RZ ;  /* 0x0000000207037219 */ /* 0x000fc800000006ff */
[----:B------:R-:W-:Y:S02]  /*2b30*/  LOP3.LUT R0, R3, R0, RZ, 0xfc, !PT ;  /* 0x0000000003007212 */ /* 0x000fe400078efcff */
[----:B------:R-:W2:Y:S02]  /*2b40*/  LDS R5, [UR6] ;  /* 0x00000006ff057984 */ /* 0x000ea40008000800 */
[C---:B------:R-:W-:Y:S02]  /*2b50*/  LOP3.LUT R2, R0.reuse, 0xffff, RZ, 0xc0, !PT ;  /* 0x0000ffff00027812 */ /* 0x040fe400078ec0ff */
[----:B--2---:R-:W-:-:S04]  /*2b60*/  LOP3.LUT R3, R0, 0xffff, R5, 0x80, !PT ;  /* 0x0000ffff00037812 */ /* 0x004fc800078e8005 */
[----:B------:R-:W-:-:S13]  /*2b70*/  ISETP.NE.AND P0, PT, R3, R2, PT ;  /* 0x000000020300720c */ /* 0x000fda0003f05270 */
[----:B------:R-:W-:Y:S05]  /*2b80*/  @P0 BRA `(.L_x_72) ;  /* 0x0000000000500947 */ /* 0x000fea0003800000 */
[----:B------:R-:W-:Y:S02]  /*2b90*/  SHF.R.U32.HI R5, RZ, 0x10, R5 ;  /* 0x00000010ff057819 */ /* 0x000fe40000011605 */
[----:B------:R-:W-:-:S04]  /*2ba0*/  SHF.R.U32.HI R2, RZ, 0x10, R0 ;  /* 0x00000010ff027819 */ /* 0x000fc80000011600 */
[----:B------:R-:W-:-:S04]  /*2bb0*/  LOP3.LUT R5, R5, R2, RZ, 0xc0, !PT ;  /* 0x0000000205057212 */ /* 0x000fc800078ec0ff */
[----:B------:R-:W-:-:S13]  /*2bc0*/  ISETP.NE.AND P0, PT, R5, R2, PT ;  /* 0x000000020500720c */ /* 0x000fda0003f05270 */
[----:B------:R-:W-:Y:S05]  /*2bd0*/  @P0 BRA `(.L_x_73) ;  /* 0x0000000000300947 */ /* 0x000fea0003800000 */
[----:B------:R-:W-:Y:S01]  /*2be0*/  R2UR UR4, R0 ;  /* 0x00000000000472ca */ /* 0x000fe200000e0000 */
[----:B------:R-:W-:Y:S01]  /*2bf0*/  VOTEU.ANY UR5, UPT, PT ;  /* 0x0000000000057886 */ /* 0x000fe200038e0100 */
[----:B------:R-:W2:Y:S01]  /*2c00*/  S2R R0, SR_LANEID ;  /* 0x0000000000007919 */ /* 0x000ea20000000000 */
[----:B------:R-:W-:-:S10]  /*2c10*/  UFLO.U32 UR5, UR5 ;  /* 0x00000005000572bd */ /* 0x000fd400080e0000 */
[----:B------:R-:W-:-:S06]  /*2c20*/  ULOP3.LUT UR4, URZ, UR4, URZ, 0x33, !UPT ;  /* 0x00000004ff047292 */ /* 0x000fcc000f8e33ff */
[----:B------:R-:W-:-:S04]  /*2c30*/  IMAD.U32 R2, RZ, RZ, UR4 ;  /* 0x00000004ff027e24 */ /* 0x000fc8000f8e00ff */
[----:B------:R-:W3:Y:S02]  /*2c40*/  REDUX UR7, R2 ;  /* 0x00000000020773c4 */ /* 0x000ee40000000000 */
[----:B------:R4:W-:Y:S01]  /*2c50*/  UTCATOMSWS.AND URZ, UR4 ;  /* 0x0000000400ff79e3 */ /* 0x0009e20008000000 */
[----:B--2---:R-:W-:Y:S01]  /*2c60*/  ISETP.EQ.U32.AND P0, PT, R0, UR5, PT ;  /* 0x0000000500007c0c */ /* 0x004fe2000bf02070 */
[----:B---3--:R-:W-:-:S12]  /*2c70*/  IMAD.U32 R0, RZ, RZ, UR7 ;  /* 0x00000007ff007e24 */ /* 0x008fd8000f8e00ff */
[----:B------:R4:W-:Y:S01]  /*2c80*/  @P0 ATOMS.AND RZ, [UR6], R0 ;  /* 0x00000000ffff098c */ /* 0x0009e2000a800006 */
[----:B------:R-:W-:Y:S05]  /*2c90*/  BRA `(.L_x_71) ;  /* 0x0000000000147947 */ /* 0x000fea0003800000 */
.L_x_73:
[----:B------:R-:W-:-:S07]  /*2ca0*/  MOV R2, 0x2cc0 ;  /* 0x00002cc000027802 */ /* 0x000fce0000000f00 */
[----:B-1----:R-:W-:Y:S05]  /*2cb0*/  CALL.REL.NOINC `($__internal_0_$__cuda_sm10x_tcgen05_guardrail_trap_col_being_dealloced_not_returned_by_alloc) ;  /* 0x0000000000447944 */ /* 0x002fea0003c00000 */
[----:B------:R-:W-:Y:S05]  /*2cc0*/  BRA `(.L_x_71) ;  /* 0x0000000000087947 */ /* 0x000fea0003800000 */
.L_x_72:
[----:B------:R-:W-:-:S07]  /*2cd0*/  MOV R2, 0x2cf0 ;  /* 0x00002cf000027802 */ /* 0x000fce0000000f00 */
[----:B-1----:R-:W-:Y:S05]  /*2ce0*/  CALL.REL.NOINC `($__internal_2_$__cuda_sm10x_tcgen05_guardrail_trap_unallocated_columns_being_dealloced) ;  /* 0x0000000000507944 */ /* 0x002fea0003c00000 */
.L_x_71:
[----:B------:R-:W-:Y:S01]  /*2cf0*/  NOP ;  /* 0x0000000000007918 */ /* 0x000fe20000000000 */
[----:B----4-:R-:W-:Y:S05]  /*2d00*/  EXIT ;  /* 0x000000000000794d */ /* 0x010fea0003800000 */
.L_x_58:
[----:B------:R-:W2:Y:S02]  /*2d10*/  SYNCS.PHASECHK.TRANS64.TRYWAIT P0, [UR8+0x1e000], RZ ;  /* 0x01e000ffff0075a7 */ /* 0x000ea40008001108 */
[----:B--2---:R-:W-:Y:S05]  /*2d20*/  @!P0 BRA `(.L_x_58) ;  /* 0xfffffffc00f88947 */ /* 0x004fea000383ffff */
[----:B------:R-:W-:Y:S05]  /*2d30*/  BRA `(.L_x_74) ;  /* 0xffffffec00ac7947 */ /* 0x000fea000383ffff */
.L_x_60:
[----:B------:R-:W2:Y:S02]  /*2d40*/  SYNCS.PHASECHK.TRANS64.TRYWAIT P1, [UR8+0x1e020], RZ ;  /* 0x01e020ffff0075a7 */ /* 0x000ea40008021108 */
[----:B--2---:R-:W-:Y:S05]  /*2d50*/  @!P1 BRA `(.L_x_60) ;  /* 0xfffffffc00f89947 */ /* 0x004fea000383ffff */
[----:B------:R-:W-:Y:S05]  /*2d60*/  BRA `(.L_x_75) ;  /* 0xfffffff0004c7947 */ /* 0x000fea000383ffff */
.L_x_61:
[----:B------:R-:W3:Y:S02]  /*2d70*/  SYNCS.PHASECHK.TRANS64.TRYWAIT P0, [UR17+0x1e000], R3 ;  /* 0x01e00003ff0075a7 */ /* 0x000ee40008001111 */
[----:B---3--:R-:W-:Y:S05]  /*2d80*/  @!P0 BRA `(.L_x_61) ;  /* 0xfffffffc00f88947 */ /* 0x008fea000383ffff */
[----:B------:R-:W-:Y:S05]  /*2d90*/  BRA `(.L_x_76) ;  /* 0xfffffff000d47947 */ /* 0x000fea000383ffff */
.L_x_63:
[----:B------:R-:W3:Y:S02]  /*2da0*/  SYNCS.PHASECHK.TRANS64.TRYWAIT P0, [UR17+0x1e020], R3 ;  /* 0x01e02003ff0075a7 */ /* 0x000ee40008001111 */
[----:B---3--:R-:W-:Y:S05]  /*2db0*/  @!P0 BRA `(.L_x_63) ;  /* 0xfffffffc00f88947 */ /* 0x008fea000383ffff */
[----:B------:R-:W-:Y:S05]  /*2dc0*/  BRA `(.L_x_77) ;  /* 0xfffffff400807947 */ /* 0x000fea000383ffff */
        .weak           $__internal_0_$__cuda_sm10x_tcgen05_guardrail_trap_col_being_dealloced_not_returned_by_alloc
        .type           $__internal_0_$__cuda_sm10x_tcgen05_guardrail_trap_col_being_dealloced_not_returned_by_alloc,@function
        .size           $__internal_0_$__cuda_sm10x_tcgen05_guardrail_trap_col_being_dealloced_not_returned_by_alloc,($__internal_1_$__cuda_sm10x_tcgen05_guardrail_trap_phase_invalid_during_alloc - $__internal_0_$__cuda_sm10x_tcgen05_guardrail_trap_col_being_dealloced_not_returned_by_alloc)
$__internal_0_$__cuda_sm10x_tcgen05_guardrail_trap_col_being_dealloced_not_returned_by_alloc:
[----:B------:R-:W-:Y:S05]  /*2dd0*/  BPT.TRAP 0x1 ;  /* 0x000000040000795c */ /* 0x000fea0000300000 */
[----:B------:R-:W-:-:S04]  /*2de0*/  IMAD.MOV.U32 R3, RZ, RZ, 0x0 ;  /* 0x00000000ff037424 */ /* 0x000fc800078e00ff */
[----:B------:R-:W-:Y:S05]  /*2df0*/  RET.REL.NODEC R2 `(gluon_tcgen05) ;  /* 0xffffffd002807950 */ /* 0x000fea0003c3ffff */
        .weak           $__internal_1_$__cuda_sm10x_tcgen05_guardrail_trap_phase_invalid_during_alloc
        .type           $__internal_1_$__cuda_sm10x_tcgen05_guardrail_trap_phase_invalid_during_alloc,@function
        .size           $__internal_1_$__cuda_sm10x_tcgen05_guardrail_trap_phase_invalid_during_alloc,($__internal_2_$__cuda_sm10x_tcgen05_guardrail_trap_unallocated_columns_being_dealloced - $__internal_1_$__cuda_sm10x_tcgen05_guardrail_trap_phase_invalid_during_alloc)
$__internal_1_$__cuda_sm10x_tcgen05_guardrail_trap_phase_invalid_during_alloc:
[----:B------:R-:W-:Y:S05]  /*2e00*/  BPT.TRAP 0x1 ;  /* 0x000000040000795c */ /* 0x000fea0000300000 */
[----:B------:R-:W-:-:S04]  /*2e10*/  IMAD.MOV.U32 R3, RZ, RZ, 0x0 ;  /* 0x00000000ff037424 */ /* 0x000fc800078e00ff */
[----:B------:R-:W-:Y:S05]  /*2e20*/  RET.REL.NODEC R2 `(gluon_tcgen05) ;  /* 0xffffffd002747950 */ /* 0x000fea0003c3ffff */
        .weak           $__internal_2_$__cuda_sm10x_tcgen05_guardrail_trap_unallocated_columns_being_dealloced
        .type           $__internal_2_$__cuda_sm10x_tcgen05_guardrail_trap_unallocated_columns_being_dealloced,@function
        .size           $__internal_2_$__cuda_sm10x_tcgen05_guardrail_trap_unallocated_columns_being_dealloced,(.L_x_81 - $__internal_2_$__cuda_sm10x_tcgen05_guardrail_trap_unallocated_columns_being_dealloced)
$__internal_2_$__cuda_sm10x_tcgen05_guardrail_trap_unallocated_columns_being_dealloced:
[----:B------:R-:W-:Y:S05]  /*2e30*/  BPT.TRAP 0x1 ;  /* 0x000000040000795c */ /* 0x000fea0000300000 */
[----:B------:R-:W-:-:S04]  /*2e40*/  IMAD.MOV.U32 R3, RZ, RZ, 0x0 ;  /* 0x00000000ff037424 */ /* 0x000fc800078e00ff */
[----:B------:R-:W-:Y:S05]  /*2e50*/  RET.REL.NODEC R2 `(gluon_tcgen05) ;  /* 0xffffffd002687950 */ /* 0x000fea0003c3ffff */
.L_x_78:
[----:B------:R-:W-:-:S00]  /*2e60*/  BRA `(.L_x_78) ;  /* 0xfffffffc00fc7947 */ /* 0x000fc0000383ffff */
[----:B------:R-:W-:-:S00]  /*2e70*/  NOP ;  /* 0x0000000000007918 */ /* 0x000fc00000000000 */
        /* <DEDUP_REMOVED lines=8> */
.L_x_81:


//--------------------- .nv.shared.gluon_tcgen05  --------------------------
	.section	.nv.shared.gluon_tcgen05,"aw",@nobits
	.sectionflags	@""
	.align	16
	.zero		1024


//--------------------- .nv.shared.reserved.0     --------------------------
	.section	.nv.shared.reserved.0,"aw",@nobits
	.align	8
	.weak		__nv_reservedSMEM_offset_0_alias
	.size		__nv_reservedSMEM_offset_0_alias, 0, 64
	.other		__nv_reservedSMEM_offset_0_alias,@"STO_CUDA_RESERVED_SHARED STV_DEFAULT"
__nv_reservedSMEM_offset_0_alias:
	.zero		0
.nv.shared.reserved.0:
	.zero		64
	.weak		__nv_reservedSMEM_allocation_phase
	.type		__nv_reservedSMEM_allocation_phase,@object
	.size		__nv_reservedSMEM_allocation_phase,(.L_0 - __nv_reservedSMEM_allocation_phase)
__nv_reservedSMEM_allocation_phase:
	.zero		1
.L_0:
	.zero		7
	.weak		__nv_reservedSMEM_devtool_atexit_pc
	.type		__nv_reservedSMEM_devtool_atexit_pc,@object
	.size		__nv_reservedSMEM_devtool_atexit_pc,(__nv_reservedSMEM_allocation_mask - __nv_reservedSMEM_devtool_atexit_pc)
__nv_reservedSMEM_devtool_atexit_pc:
	.zero		8
	.weak		__nv_reservedSMEM_allocation_mask
	.type		__nv_reservedSMEM_allocation_mask,@object
	.size		__nv_reservedSMEM_allocation_mask,(.L_2 - __nv_reservedSMEM_allocation_mask)
__nv_reservedSMEM_allocation_mask:
	.zero		4
.L_2:


//--------------------- .nv.constant0.gluon_tcgen05 --------------------------
	.section	.nv.constant0.gluon_tcgen05,"a",@progbits
	.sectionflags	@""
	.align	4
.nv.constant0.gluon_tcgen05:
	.zero		976


//--------------------- SYMBOLS --------------------------

	.type		.nv.reservedSmem.offset0,@object
	.size		.nv.reservedSmem.offset0,0x4
	.type		.nv.reservedSmem.cap,@object
	.size		.nv.reservedSmem.cap,0x4
